	.target	sm_90a

	.elftype	@"ET_EXEC"


//--------------------- .note.nv.tkinfo           --------------------------
	.section	.note.nv.tkinfo,"",@"SHT_NOTE"
	.sectionflags	@"SHF_NOTE_NV_TKINFO"
	.tkinfo
        /*0018*/ 	.word	0x00000002
        /*0030*/ 	.string	""
        /*0030*/ 	.string	"ptxas"
        /*0030*/ 	.string	"Cuda compilation tools, release 13.0, V13.0.88"
        /*0030*/ 	.string	"Build cuda_13.0.r13.0/compiler.36424714_0"
        /*0030*/ 	.string	"-v  -suppress-debug-info  -lineinfo  -arch sm_90a "



//--------------------- .note.nv.cuinfo           --------------------------
	.section	.note.nv.cuinfo,"",@"SHT_NOTE"
	.sectionflags	@"SHF_NOTE_NV_CUINFO"
        /*0018*/ 	.short	0x0002
        /*001a*/ 	.short	0x005a
        /*001c*/ 	.short	0x0082
	.zero		2


//--------------------- .nv.info                  --------------------------
	.section	.nv.info,"",@"SHT_CUDA_INFO"
	.align	4


	//----- nvinfo : EIATTR_REGCOUNT
	.align		4
        /*0000*/ 	.byte	0x04, 0x2f
        /*0002*/ 	.short	(.L_1 - .L_0)
	.align		4
.L_0:
        /*0004*/ 	.word	index@(gluon_wgmma)
        /*0008*/ 	.word	0x0000005a


	//----- nvinfo : EIATTR_FRAME_SIZE
	.align		4
.L_1:
        /*000c*/ 	.byte	0x04, 0x11
        /*000e*/ 	.short	(.L_3 - .L_2)
	.align		4
.L_2:
        /*0010*/ 	.word	index@(gluon_wgmma)
        /*0014*/ 	.word	0x00000000


	//----- nvinfo : EIATTR_MIN_STACK_SIZE
	.align		4
.L_3:
        /*0018*/ 	.byte	0x04, 0x12
        /*001a*/ 	.short	(.L_5 - .L_4)
	.align		4
.L_4:
        /*001c*/ 	.word	index@(gluon_wgmma)
        /*0020*/ 	.word	0x00000000
.L_5:


//--------------------- .nv.compat                --------------------------
	.section	.nv.compat,"",@"SHT_CUDA_COMPAT_INFO"
	.align	4
        /*0000*/ 	.byte	0x02, 0x09, 0x01, 0x00, 0x02, 0x02, 0x04, 0x00, 0x02, 0x05, 0x05, 0x00, 0x03, 0x07, 0x01, 0x01
        /*0010*/ 	.byte	0x02, 0x03, 0x03, 0x00, 0x02, 0x06, 0x01, 0x00, 0x04, 0x0b, 0x08, 0x00, 0x00, 0x00, 0x00, 0x00
        /*0020*/ 	.byte	0x00, 0x00, 0x00, 0x00


//--------------------- .nv.info.gluon_wgmma      --------------------------
	.section	.nv.info.gluon_wgmma,"",@"SHT_CUDA_INFO"
	.sectionflags	@""
	.align	4


	//----- nvinfo : EIATTR_CUDA_API_VERSION
	.align		4
        /*0000*/ 	.byte	0x04, 0x37
        /*0002*/ 	.short	(.L_7 - .L_6)
.L_6:
        /*0004*/ 	.word	0x00000082


	//----- nvinfo : EIATTR_KPARAM_INFO
	.align		4
.L_7:
        /*0008*/ 	.byte	0x04, 0x17
        /*000a*/ 	.short	(.L_9 - .L_8)
.L_8:
        /*000c*/ 	.word	0x00000000
        /*0010*/ 	.short	0x000a
        /*0012*/ 	.short	0x0048
        /*0014*/ 	.byte	0x00, 0xf4, 0x21, 0x00


	//----- nvinfo : EIATTR_KPARAM_INFO
	.align		4
.L_9:
        /*0018*/ 	.byte	0x04, 0x17
        /*001a*/ 	.short	(.L_11 - .L_10)
.L_10:
        /*001c*/ 	.word	0x00000000
        /*0020*/ 	.short	0x0009
        /*0022*/ 	.short	0x0040
        /*0024*/ 	.byte	0x00, 0xf4, 0x21, 0x00


	//----- nvinfo : EIATTR_KPARAM_INFO
	.align		4
.L_11:
        /*0028*/ 	.byte	0x04, 0x17
        /*002a*/ 	.short	(.L_13 - .L_12)
.L_12:
        /*002c*/ 	.word	0x00000000
        /*0030*/ 	.short	0x0008
        /*0032*/ 	.short	0x0038
        /*0034*/ 	.byte	0x00, 0xf0, 0x21, 0x00


	//----- nvinfo : EIATTR_KPARAM_INFO
	.align		4
.L_13:
        /*0038*/ 	.byte	0x04, 0x17
        /*003a*/ 	.short	(.L_15 - .L_14)
.L_14:
        /*003c*/ 	.word	0x00000000
        /*0040*/ 	.short	0x0007
        /*0042*/ 	.short	0x0030
        /*0044*/ 	.byte	0x00, 0xf0, 0x21, 0x00


	//----- nvinfo : EIATTR_KPARAM_INFO
	.align		4
.L_15:
        /*0048*/ 	.byte	0x04, 0x17
        /*004a*/ 	.short	(.L_17 - .L_16)
.L_16:
        /*004c*/ 	.word	0x00000000
        /*0050*/ 	.short	0x0006
        /*0052*/ 	.short	0x0028
        /*0054*/ 	.byte	0x00, 0xf0, 0x21, 0x00


	//----- nvinfo : EIATTR_KPARAM_INFO
	.align		4
.L_17:
        /*0058*/ 	.byte	0x04, 0x17
        /*005a*/ 	.short	(.L_19 - .L_18)
.L_18:
        /*005c*/ 	.word	0x00000000
        /*0060*/ 	.short	0x0005
        /*0062*/ 	.short	0x0020
        /*0064*/ 	.byte	0x00, 0xf0, 0x11, 0x00


	//----- nvinfo : EIATTR_KPARAM_INFO
	.align		4
.L_19:
        /*0068*/ 	.byte	0x04, 0x17
        /*006a*/ 	.short	(.L_21 - .L_20)
.L_20:
        /*006c*/ 	.word	0x00000000
        /*0070*/ 	.short	0x0004
        /*0072*/ 	.short	0x001c
        /*0074*/ 	.byte	0x00, 0xf0, 0x11, 0x00


	//----- nvinfo : EIATTR_KPARAM_INFO
	.align		4
.L_21:
        /*0078*/ 	.byte	0x04, 0x17
        /*007a*/ 	.short	(.L_23 - .L_22)
.L_22:
        /*007c*/ 	.word	0x00000000
        /*0080*/ 	.short	0x0003
        /*0082*/ 	.short	0x0018
        /*0084*/ 	.byte	0x00, 0xf0, 0x11, 0x00


	//----- nvinfo : EIATTR_KPARAM_INFO
	.align		4
.L_23:
        /*0088*/ 	.byte	0x04, 0x17
        /*008a*/ 	.short	(.L_25 - .L_24)
.L_24:
        /*008c*/ 	.word	0x00000000
        /*0090*/ 	.short	0x0002
        /*0092*/ 	.short	0x0010
        /*0094*/ 	.byte	0x00, 0xf4, 0x21, 0x00


	//----- nvinfo : EIATTR_KPARAM_INFO
	.align		4
.L_25:
        /*0098*/ 	.byte	0x04, 0x17
        /*009a*/ 	.short	(.L_27 - .L_26)
.L_26:
        /*009c*/ 	.word	0x00000000
        /*00a0*/ 	.short	0x0001
        /*00a2*/ 	.short	0x0008
        /*00a4*/ 	.byte	0x00, 0xf4, 0x21, 0x00


	//----- nvinfo : EIATTR_KPARAM_INFO
	.align		4
.L_27:
        /*00a8*/ 	.byte	0x04, 0x17
        /*00aa*/ 	.short	(.L_29 - .L_28)
.L_28:
        /*00ac*/ 	.word	0x00000000
        /*00b0*/ 	.short	0x0000
        /*00b2*/ 	.short	0x0000
        /*00b4*/ 	.byte	0x00, 0xf4, 0x21, 0x00


	//----- nvinfo : EIATTR_SPARSE_MMA_MASK
	.align		4
.L_29:
        /*00b8*/ 	.byte	0x03, 0x50
        /*00ba*/ 	.short	0x0000


	//----- nvinfo : EIATTR_MAXREG_COUNT
	.align		4
        /*00bc*/ 	.byte	0x03, 0x1b
        /*00be*/ 	.short	0x00ff


	//----- nvinfo : EIATTR_NUM_BARRIERS
	.align		4
        /*00c0*/ 	.byte	0x02, 0x4c
        /*00c2*/ 	.byte	0x01
	.zero		1


	//----- nvinfo : EIATTR_MERCURY_ISA_VERSION
	.align		4
        /*00c4*/ 	.byte	0x03, 0x5f
        /*00c6*/ 	.short	0x0101


	//----- nvinfo : EIATTR_INT_WARP_WIDE_INSTR_OFFSETS
	.align		4
        /*00c8*/ 	.byte	0x04, 0x31
        /*00ca*/ 	.short	(.L_31 - .L_30)


	//   ....[0]....
.L_30:
        /*00cc*/ 	.word	0x00001300


	//   ....[1]....
        /*00d0*/ 	.word	0x00001320


	//   ....[2]....
        /*00d4*/ 	.word	0x00001330


	//   ....[3]....
        /*00d8*/ 	.word	0x00001340


	//   ....[4]....
        /*00dc*/ 	.word	0x00001450


	//   ....[5]....
        /*00e0*/ 	.word	0x00001980


	//   ....[6]....
        /*00e4*/ 	.word	0x00001990


	//   ....[7]....
        /*00e8*/ 	.word	0x000019c0


	//   ....[8]....
        /*00ec*/ 	.word	0x00001a30


	//   ....[9]....
        /*00f0*/ 	.word	0x000020c0


	//   ....[10]....
        /*00f4*/ 	.word	0x000020d0


	//----- nvinfo : EIATTR_COOP_GROUP_MASK_REGIDS
	.align		4
.L_31:
        /*00f8*/ 	.byte	0x04, 0x29
        /*00fa*/ 	.short	(.L_33 - .L_32)


	//   ....[0]....
.L_32:
        /*00fc*/ 	.word	0xffffffff


	//   ....[1]....
        /*0100*/ 	.word	0xffffffff


	//   ....[2]....
        /*0104*/ 	.word	0xffffffff


	//----- nvinfo : EIATTR_COOP_GROUP_INSTR_OFFSETS
	.align		4
.L_33:
        /*0108*/ 	.byte	0x04, 0x28
        /*010a*/ 	.short	(.L_35 - .L_34)


	//   ....[0]....
.L_34:
        /*010c*/ 	.word	0x00000150


	//   ....[1]....
        /*0110*/ 	.word	0x00000720


	//   ....[2]....
        /*0114*/ 	.word	0x00000cd0


	//----- nvinfo : EIATTR_MBARRIER_INSTR_OFFSETS
	.align		4
.L_35:
        /*0118*/ 	.byte	0x04, 0x39
        /*011a*/ 	.short	(.L_37 - .L_36)


	//   ....[0]....
.L_36:
        /*011c*/ 	.word	0x000014b0
        /*0120*/ 	.word	0x000000ff
        /*0124*/ 	.word	0x00014000
        /*0128*/ 	.short	0x0100
        /*012a*/ 	.byte	0x05
	.zero		1


	//   ....[1]....
        /*012c*/ 	.word	0x00001620
        /*0130*/ 	.word	0x000000ff
        /*0134*/ 	.word	0x00014008
        /*0138*/ 	.short	0x0100
        /*013a*/ 	.byte	0x05
	.zero		1


	//   ....[2]....
        /*013c*/ 	.word	0x00001650
        /*0140*/ 	.word	0x000000ff
        /*0144*/ 	.word	0x00014010
        /*0148*/ 	.short	0x0100
        /*014a*/ 	.byte	0x05
	.zero		1


	//   ....[3]....
        /*014c*/ 	.word	0x00001670
        /*0150*/ 	.word	0x000000ff
        /*0154*/ 	.word	0x00014018
        /*0158*/ 	.short	0x0100
        /*015a*/ 	.byte	0x05
	.zero		1


	//   ....[4]....
        /*015c*/ 	.word	0x00001ac0
        /*0160*/ 	.word	0x000000ff
        /*0164*/ 	.word	0x00014000
        /*0168*/ 	.short	0x010a
        /*016a*/ 	.byte	0x0f
	.zero		1


	//   ....[5]....
        /*016c*/ 	.word	0x00001e20
        /*0170*/ 	.word	0x000000ff
        /*0174*/ 	.word	0x00014000
        /*0178*/ 	.short	0x0108
        /*017a*/ 	.byte	0x05
	.zero		1


	//   ....[6]....
        /*017c*/ 	.word	0x00001f40
        /*0180*/ 	.word	0x000000ff
        /*0184*/ 	.word	0x00014008
        /*0188*/ 	.short	0x0108
        /*018a*/ 	.byte	0x05
	.zero		1


	//   ....[7]....
        /*018c*/ 	.word	0x00002020
        /*0190*/ 	.word	0x000000ff
        /*0194*/ 	.word	0x00014010
        /*0198*/ 	.short	0x0108
        /*019a*/ 	.byte	0x05
	.zero		1


	//   ....[8]....
        /*019c*/ 	.word	0x000020a0
        /*01a0*/ 	.word	0x000000ff
        /*01a4*/ 	.word	0x00014018
        /*01a8*/ 	.short	0x0108
        /*01aa*/ 	.byte	0x05
	.zero		1


	//   ....[9]....
        /*01ac*/ 	.word	0x000021f0
        /*01b0*/ 	.word	0x000000ff
        /*01b4*/ 	.word	0x00014000
        /*01b8*/ 	.short	0x010a
        /*01ba*/ 	.byte	0x0f
	.zero		1


	//----- nvinfo : EIATTR_NUM_MBARRIERS
	.align		4
.L_37:
        /*01bc*/ 	.byte	0x03, 0x38
        /*01be*/ 	.short	0x0004


	//----- nvinfo : EIATTR_EXIT_INSTR_OFFSETS
	.align		4
        /*01c0*/ 	.byte	0x04, 0x1c
        /*01c2*/ 	.short	(.L_39 - .L_38)


	//   ....[0]....
.L_38:
        /*01c4*/ 	.word	0x000021e0


	//----- nvinfo : EIATTR_REQNTID
	.align		4
.L_39:
        /*01c8*/ 	.byte	0x04, 0x10
        /*01ca*/ 	.short	(.L_41 - .L_40)
.L_40:
        /*01cc*/ 	.word	0x00000100
        /*01d0*/ 	.word	0x00000001
        /*01d4*/ 	.word	0x00000001


	//----- nvinfo : EIATTR_CRS_STACK_SIZE
	.align		4
.L_41:
        /*01d8*/ 	.byte	0x04, 0x1e
        /*01da*/ 	.short	(.L_43 - .L_42)
.L_42:
        /*01dc*/ 	.word	0x00000000


	//----- nvinfo : EIATTR_CBANK_PARAM_SIZE
	.align		4
.L_43:
        /*01e0*/ 	.byte	0x03, 0x19
        /*01e2*/ 	.short	0x0050


	//----- nvinfo : EIATTR_PARAM_CBANK
	.align		4
        /*01e4*/ 	.byte	0x04, 0x0a
        /*01e6*/ 	.short	(.L_45 - .L_44)
	.align		4
.L_44:
        /*01e8*/ 	.word	index@(.nv.constant0.gluon_wgmma)
        /*01ec*/ 	.short	0x0210
        /*01ee*/ 	.short	0x0050


	//----- nvinfo : EIATTR_SW_WAR
	.align		4
.L_45:
        /*01f0*/ 	.byte	0x04, 0x36
        /*01f2*/ 	.short	(.L_47 - .L_46)
.L_46:
        /*01f4*/ 	.word	0x00000008
.L_47:


//--------------------- .nv.callgraph             --------------------------
	.section	.nv.callgraph,"",@"SHT_CUDA_CALLGRAPH"
	.align	4
	.sectionentsize	8
	.align		4
        /*0000*/ 	.word	0x00000000
	.align		4
        /*0004*/ 	.word	0xffffffff
	.align		4
        /*0008*/ 	.word	0x00000000
	.align		4
        /*000c*/ 	.word	0xfffffffe
	.align		4
        /*0010*/ 	.word	0x00000000
	.align		4
        /*0014*/ 	.word	0xfffffffd
	.align		4
        /*0018*/ 	.word	0x00000000
	.align		4
        /*001c*/ 	.word	0xfffffffc


//--------------------- .text.gluon_wgmma         --------------------------
	.section	.text.gluon_wgmma,"ax",@progbits
	.align	128
        .global         gluon_wgmma
        .type           gluon_wgmma,@function
        .size           gluon_wgmma,(.L_x_52 - gluon_wgmma)
        .other          gluon_wgmma,@"STO_CUDA_ENTRY STV_DEFAULT"
gluon_wgmma:
.text.gluon_wgmma:
[----:B------:R-:W-:Y:S01]  /*0000*/  LDC R1, c[0x0][0x28] ;  /* 0x00000a00ff017b82 */ /* 0x000fe20000000800 */
[----:B------:R-:W1:Y:S07]  /*0010*/  S2R R0, SR_TID.X ;  /* 0x0000000000007919 */ /* 0x000e6e0000002100 */
[----:B------:R-:W2:Y:S01]  /*0020*/  S2UR UR4, SR_CgaCtaId ;  /* 0x00000000000479c3 */ /* 0x000ea20000008800 */
[----:B------:R-:W-:Y:S01]  /*0030*/  UMOV UR5, 0x400 ;  /* 0x0000040000057882 */ /* 0x000fe20000000000 */
[----:B------:R-:W-:Y:S01]  /*0040*/  ULDC UR7, c[0x0][0xc] ;  /* 0x0000030000077ab9 */ /* 0x000fe20000000800 */
[----:B------:R-:W-:Y:S01]  /*0050*/  ULDC.64 UR20, c[0x0][0x250] ;  /* 0x0000940000147ab9 */ /* 0x000fe20000000a00 */
[----:B------:R-:W-:Y:S04]  /*0060*/  BSSY B0, `(.L_x_0) ;  /* 0x000001e000007945 */ /* 0x000fe80003800000 */
[----:B------:R-:W3:Y:S08]  /*0070*/  LDC R4, c[0x0][0x228] ;  /* 0x00008a00ff047b82 */ /* 0x000ef00000000800 */
[----:B------:R-:W4:Y:S08]  /*0080*/  LDC R15, c[0x0][0x230] ;  /* 0x00008c00ff0f7b82 */ /* 0x000f300000000800 */
[----:B------:R-:W-:Y:S01]  /*0090*/  S2UR UR28, SR_CTAID.Y ;  /* 0x00000000001c79c3 */ /* 0x000fe20000002600 */
[----:B--2---:R-:W-:-:S03]  /*00a0*/  ULEA UR5, UR4, UR5, 0x18 ;  /* 0x0000000504057291 */ /* 0x004fc6000f8ec03f */
[----:B------:R-:W-:Y:S01]  /*00b0*/  ULDC UR4, c[0x0][0x10] ;  /* 0x0000040000047ab9 */ /* 0x000fe20000000800 */
[----:B-1----:R-:W-:-:S03]  /*00c0*/  LOP3.LUT R6, R0, 0xff, RZ, 0xc0, !PT ;  /* 0x000000ff00067812 */ /* 0x002fc600078ec0ff */
[----:B------:R-:W1:Y:S01]  /*00d0*/  S2UR UR6, SR_CTAID.Z ;  /* 0x00000000000679c3 */ /* 0x000e620000002700 */
[----:B---3--:R-:W-:Y:S01]  /*00e0*/  VIADD R4, R4, 0xffffffff ;  /* 0xffffffff04047836 */ /* 0x008fe20000000000 */
[C---:B------:R-:W-:Y:S02]  /*00f0*/  ISETP.GE.U32.AND P0, PT, R6.reuse, 0x20, PT ;  /* 0x000000200600780c */ /* 0x040fe40003f06070 */
[C---:B------:R-:W-:Y:S02]  /*0100*/  ISETP.NE.U32.AND P2, PT, R6.reuse, RZ, PT ;  /* 0x000000ff0600720c */ /* 0x040fe40003f45070 */
[----:B------:R-:W-:Y:S02]  /*0110*/  LEA R14, R6, UR5, 0x2 ;  /* 0x00000005060e7c11 */ /* 0x000fe4000f8e10ff */
[----:B------:R-:W2:Y:S01]  /*0120*/  S2UR UR29, SR_CTAID.X ;  /* 0x00000000001d79c3 */ /* 0x000ea20000002500 */
[----:B----4-:R-:W-:-:S06]  /*0130*/  VIADD R12, R15, 0xffffffff ;  /* 0xffffffff0f0c7836 */ /* 0x010fcc0000000000 */
[----:B------:R3:W-:Y:S01]  /*0140*/  @!P0 STS [R14], RZ ;  /* 0x000000ff0e008388 */ /* 0x0007e20000000800 */
[----:B------:R-:W-:-:S03]  /*0150*/  NOP ;  /* 0x0000000000007918 */ /* 0x000fc60000000000 */
[----:B------:R3:W-:Y:S01]  /*0160*/  @!P2 STS [UR5+0x24], R4 ;  /* 0x00002404ff00a988 */ /* 0x0007e20008000805 */
[----:B-1----:R-:W-:-:S03]  /*0170*/  UIMAD UR4, UR6, UR4, UR28 ;  /* 0x00000004060472a4 */ /* 0x002fc6000f8e021c */
[----:B------:R3:W-:Y:S01]  /*0180*/  @!P2 STS [UR5+0x20], R12 ;  /* 0x0000200cff00a988 */ /* 0x0007e20008000805 */
[----:B--2---:R-:W-:-:S04]  /*0190*/  UIMAD UR4, UR4, UR7, UR29 ;  /* 0x00000007040472a4 */ /* 0x004fc8000f8e021d */
[----:B------:R-:W-:-:S04]  /*01a0*/  UIMAD UR4, UR4, 0x180, URZ ;  /* 0x00000180040478a4 */ /* 0x000fc8000f8e023f */
[----:B------:R-:W-:-:S04]  /*01b0*/  UIADD3 UR16, UP0, UR4, UR20, URZ ;  /* 0x0000001404107290 */ /* 0x000fc8000ff1e03f */
[----:B------:R-:W-:Y:S01]  /*01c0*/  ULEA.HI.X.SX32 UR17, UR4, UR21, 0x1, UP0 ;  /* 0x0000001504117291 */ /* 0x000fe200080f0e3f */
[----:B---3--:R-:W-:Y:S11]  /*01d0*/  @P2 BRA `(.L_x_1) ;  /* 0x0000000000182947 */ /* 0x008ff60003800000 */
[----:B------:R-:W1:Y:S01]  /*01e0*/  LDS R2, [UR5+0x8] ;  /* 0x00000805ff027984 */ /* 0x000e620008000800 */
[----:B------:R-:W2:Y:S01]  /*01f0*/  LDC.64 R8, c[0x0][0x210] ;  /* 0x00008400ff087b82 */ /* 0x000ea20000000a00 */
[----:B------:R-:W-:Y:S02]  /*0200*/  IMAD.MOV.U32 R3, RZ, RZ, 0x70 ;  /* 0x00000070ff037424 */ /* 0x000fe400078e00ff */
[----:B--2---:R2:W-:Y:S03]  /*0210*/  STS.64 [UR5], R8 ;  /* 0x00000008ff007988 */ /* 0x0045e60008000a05 */
[----:B-1----:R-:W-:-:S05]  /*0220*/  LOP3.LUT R2, R2, 0x10, R3, 0xd8, !PT ;  /* 0x0000001002027812 */ /* 0x002fca00078ed803 */
[----:B------:R2:W-:Y:S02]  /*0230*/  STS [UR5+0x8], R2 ;  /* 0x00000802ff007988 */ /* 0x0005e40008000805 */
.L_x_1:
[----:B------:R-:W-:Y:S05]  /*0240*/  BSYNC B0 ;  /* 0x0000000000007941 */ /* 0x000fea0003800000 */
.L_x_0:
[----:B------:R-:W-:Y:S04]  /*0250*/  BSSY B0, `(.L_x_2) ;  /* 0x000000a000007945 */ /* 0x000fe80003800000 */
[----:B------:R-:W-:Y:S05]  /*0260*/  @P2 BRA `(.L_x_3) ;  /* 0x0000000000202947 */ /* 0x000fea0003800000 */
[----:B--2---:R-:W1:Y:S01]  /*0270*/  LDS R2, [UR5+0x34] ;  /* 0x00003405ff027984 */ /* 0x004e620008000800 */
[----:B------:R-:W-:Y:S02]  /*0280*/  IMAD.MOV.U32 R3, RZ, RZ, 0x1f000000 ;  /* 0x1f000000ff037424 */ /* 0x000fe400078e00ff */
[----:B------:R-:W-:Y:S01]  /*0290*/  @!P2 IMAD.MOV.U32 R5, RZ, RZ, 0x3f ;  /* 0x0000003fff05a424 */ /* 0x000fe200078e00ff */
[----:B------:R-:W2:Y:S02]  /*02a0*/  @!P2 LDS R8, [UR5+0x38] ;  /* 0x00003805ff08a984 */ /* 0x000ea40008000800 */
[----:B-1----:R-:W-:Y:S02]  /*02b0*/  LOP3.LUT R2, R2, 0xff000000, R3, 0xb8, !PT ;  /* 0xff00000002027812 */ /* 0x002fe400078eb803 */
[----:B--2---:R-:W-:-:S03]  /*02c0*/  @!P2 LOP3.LUT R3, R8, 0xff, R5, 0xb8, !PT ;  /* 0x000000ff0803a812 */ /* 0x004fc600078eb805 */
[----:B------:R1:W-:Y:S04]  /*02d0*/  STS [UR5+0x34], R2 ;  /* 0x00003402ff007988 */ /* 0x0003e80008000805 */
[----:B------:R1:W-:Y:S02]  /*02e0*/  @!P2 STS [UR5+0x38], R3 ;  /* 0x00003803ff00a988 */ /* 0x0003e40008000805 */
.L_x_3:
[----:B------:R-:W-:Y:S05]  /*02f0*/  BSYNC B0 ;  /* 0x0000000000007941 */ /* 0x000fea0003800000 */
.L_x_2:
[----:B------:R-:W-:Y:S04]  /*0300*/  BSSY B0, `(.L_x_4) ;  /* 0x000000e000007945 */ /* 0x000fe80003800000 */
[----:B------:R-:W-:Y:S05]  /*0310*/  @P2 BRA `(.L_x_5) ;  /* 0x0000000000302947 */ /* 0x000fea0003800000 */
[----:B-1----:R-:W1:Y:S01]  /*0320*/  LDS R3, [UR5+0x34] ;  /* 0x00003405ff037984 */ /* 0x002e620008000800 */
[----:B------:R-:W3:Y:S03]  /*0330*/  LDC.64 R10, c[0x0][0x238] ;  /* 0x00008e00ff0a7b82 */ /* 0x000ee60000000a00 */
[----:B--2---:R-:W2:Y:S01]  /*0340*/  LDS R2, [UR5+0x1c] ;  /* 0x00001c05ff027984 */ /* 0x004ea20008000800 */
[C---:B---3--:R-:W-:Y:S01]  /*0350*/  SHF.L.U64.HI R8, R10.reuse, 0x1, R11 ;  /* 0x000000010a087819 */ /* 0x048fe2000001020b */
[----:B------:R-:W-:-:S03]  /*0360*/  IMAD.SHL.U32 R5, R10, 0x2, RZ ;  /* 0x000000020a057824 */ /* 0x000fc600078e00ff */
[--C-:B------:R-:W-:Y:S02]  /*0370*/  SHF.R.U32.HI R7, RZ, 0x4, R8.reuse ;  /* 0x00000004ff077819 */ /* 0x100fe40000011608 */
[----:B------:R-:W-:-:S05]  /*0380*/  SHF.R.U64 R5, R5, 0x4, R8 ;  /* 0x0000000405057819 */ /* 0x000fca0000001208 */
[----:B------:R3:W-:Y:S01]  /*0390*/  STS [UR5+0xc], R5 ;  /* 0x00000c05ff007988 */ /* 0x0007e20008000805 */
[----:B-1----:R-:W-:Y:S02]  /*03a0*/  LOP3.LUT R3, R3, 0x7, RZ, 0xb8, !PT ;  /* 0x0000000703037812 */ /* 0x002fe400078eb8ff */
[----:B--2---:R-:W-:-:S03]  /*03b0*/  LOP3.LUT R2, R2, 0xf, R7, 0xb8, !PT ;  /* 0x0000000f02027812 */ /* 0x004fc600078eb807 */
[----:B------:R3:W-:Y:S04]  /*03c0*/  STS [UR5+0x34], R3 ;  /* 0x00003403ff007988 */ /* 0x0007e80008000805 */
[----:B------:R3:W-:Y:S02]  /*03d0*/  STS [UR5+0x1c], R2 ;  /* 0x00001c02ff007988 */ /* 0x0007e40008000805 */
.L_x_5:
[----:B------:R-:W-:Y:S05]  /*03e0*/  BSYNC B0 ;  /* 0x0000000000007941 */ /* 0x000fea0003800000 */
.L_x_4:
[----:B------:R-:W-:Y:S04]  /*03f0*/  BSSY B1, `(.L_x_6) ;  /* 0x000001b000017945 */ /* 0x000fe80003800000 */
[----:B------:R-:W-:Y:S01]  /*0400*/  BSSY B0, `(.L_x_7) ;  /* 0x0000016000007945 */ /* 0x000fe20003800000 */
[----:B------:R-:W-:-:S03]  /*0410*/  IMAD.MOV.U32 R10, RZ, RZ, RZ ;  /* 0x000000ffff0a7224 */ /* 0x000fc600078e00ff */
[----:B------:R-:W-:Y:S05]  /*0420*/  @P2 BRA `(.L_x_8) ;  /* 0x0000000000202947 */ /* 0x000fea0003800000 */
[----:B-123--:R-:W1:Y:S02]  /*0430*/  LDS R2, [UR5+0x34] ;  /* 0x00003405ff027984 */ /* 0x00ee640008000800 */
[----:B-1----:R-:W-:-:S05]  /*0440*/  LOP3.LUT R2, R2, 0x38, RZ, 0xb8, !PT ;  /* 0x0000003802027812 */ /* 0x002fca00078eb8ff */
[----:B------:R1:W-:Y:S01]  /*0450*/  STS [UR5+0x34], R2 ;  /* 0x00003402ff007988 */ /* 0x0003e20008000805 */
[----:B------:R-:W-:Y:S05]  /*0460*/  @P2 BRA `(.L_x_9) ;  /* 0x0000000000202947 */ /* 0x000fea0003800000 */
[----:B-1----:R-:W1:Y:S01]  /*0470*/  LDS R2, [UR5+0x8] ;  /* 0x00000805ff027984 */ /* 0x002e620008000800 */
[----:B------:R-:W-:-:S05]  /*0480*/  IMAD.MOV.U32 R3, RZ, RZ, 0x780 ;  /* 0x00000780ff037424 */ /* 0x000fca00078e00ff */
[----:B-1----:R-:W-:-:S05]  /*0490*/  LOP3.LUT R2, R2, 0x300, R3, 0xd8, !PT ;  /* 0x0000030002027812 */ /* 0x002fca00078ed803 */
[----:B------:R4:W-:Y:S02]  /*04a0*/  STS [UR5+0x8], R2 ;  /* 0x00000802ff007988 */ /* 0x0009e40008000805 */
.L_x_8:
[----:B------:R-:W-:Y:S05]  /*04b0*/  @P2 BRA `(.L_x_10) ;  /* 0x0000000000282947 */ /* 0x000fea0003800000 */
[----:B-1234-:R-:W1:Y:S02]  /*04c0*/  LDS R2, [UR5+0x8] ;  /* 0x00000805ff027984 */ /* 0x01ee640008000800 */
[----:B-1----:R-:W-:-:S05]  /*04d0*/  LOP3.LUT R2, R2, 0x1800, RZ, 0xb8, !PT ;  /* 0x0000180002027812 */ /* 0x002fca00078eb8ff */
[----:B------:R2:W-:Y:S02]  /*04e0*/  STS [UR5+0x8], R2 ;  /* 0x00000802ff007988 */ /* 0x0005e40008000805 */
.L_x_9:
[----:B------:R-:W-:Y:S05]  /*04f0*/  @P2 BREAK B0 ;  /* 0x0000000000002942 */ /* 0x000fea0003800000 */
[----:B------:R-:W-:Y:S05]  /*0500*/  @P2 BRA `(.L_x_11) ;  /* 0x0000000000242947 */ /* 0x000fea0003800000 */
[----:B------:R-:W3:Y:S01]  /*0510*/  LDS R3, [UR5+0x8] ;  /* 0x00000805ff037984 */ /* 0x000ee20008000800 */
[----:B-12---:R-:W-:-:S05]  /*0520*/  IMAD.MOV.U32 R2, RZ, RZ, 0x6000 ;  /* 0x00006000ff027424 */ /* 0x006fca00078e00ff */
[----:B---3--:R-:W-:-:S04]  /*0530*/  LOP3.LUT R2, R3, 0x4000, R2, 0xd8, !PT ;  /* 0x0000400003027812 */ /* 0x008fc800078ed802 */
[----:B------:R-:W-:-:S05]  /*0540*/  LOP3.LUT R2, R2, 0x400000, RZ, 0xb8, !PT ;  /* 0x0040000002027812 */ /* 0x000fca00078eb8ff */
[----:B------:R5:W-:Y:S02]  /*0550*/  STS [UR5+0x8], R2 ;  /* 0x00000802ff007988 */ /* 0x000be40008000805 */
.L_x_10:
[----:B------:R-:W-:Y:S05]  /*0560*/  BSYNC B0 ;  /* 0x0000000000007941 */ /* 0x000fea0003800000 */
.L_x_7:
[----:B-12345:R-:W1:Y:S02]  /*0570*/  @!P2 LDS R2, [UR5+0x8] ;  /* 0x00000805ff02a984 */ /* 0x03ee640008000800 */
[----:B-1----:R-:W-:-:S05]  /*0580*/  @!P2 LOP3.LUT R2, R2, 0x8000, RZ, 0xb8, !PT ;  /* 0x000080000202a812 */ /* 0x002fca00078eb8ff */
[----:B------:R3:W-:Y:S02]  /*0590*/  @!P2 STS [UR5+0x8], R2 ;  /* 0x00000802ff00a988 */ /* 0x0007e40008000805 */
.L_x_11:
[----:B------:R-:W-:Y:S05]  /*05a0*/  BSYNC B1 ;  /* 0x0000000000017941 */ /* 0x000fea0003800000 */
.L_x_6:
[----:B------:R-:W-:Y:S05]  /*05b0*/  WARPSYNC.ALL ;  /* 0x0000000000007948 */ /* 0x000fea0003800000 */
[----:B------:R-:W4:Y:S02]  /*05c0*/  LDC R5, c[0x0][0x22c] ;  /* 0x00008b00ff057b82 */ /* 0x000f240000000800 */
[----:B----4-:R-:W-:Y:S01]  /*05d0*/  VIADD R5, R5, 0xffffffff ;  /* 0xffffffff05057836 */ /* 0x010fe20000000000 */
[----:B------:R-:W-:Y:S06]  /*05e0*/  @P0 BRA `(.L_x_12) ;  /* 0x0000000000280947 */ /* 0x000fec0003800000 */
[----:B-123--:R-:W1:Y:S01]  /*05f0*/  S2R R2, SR_LANEID ;  /* 0x0000000000027919 */ /* 0x00ee620000000000 */
[----:B------:R-:W-:Y:S05]  /*0600*/  WARPSYNC.ALL ;  /* 0x0000000000007948 */ /* 0x000fea0003800000 */
[----:B-1----:R-:W-:-:S05]  /*0610*/  IMAD.SHL.U32 R7, R2, 0x4, RZ ;  /* 0x0000000402077824 */ /* 0x002fca00078e00ff */
[----:B------:R-:W1:Y:S01]  /*0620*/  LDS R9, [R7+UR5] ;  /* 0x0000000507097984 */ /* 0x000e620008000800 */
[----:B------:R-:W-:-:S05]  /*0630*/  IADD3 R2, P1, R7, UR16, RZ ;  /* 0x0000001007027c10 */ /* 0x000fca000ff3e0ff */
[----:B------:R-:W-:-:S05]  /*0640*/  IMAD.X R3, RZ, RZ, UR17, P1 ;  /* 0x00000011ff037e24 */ /* 0x000fca00088e06ff */
[----:B-1----:R4:W5:Y:S01]  /*0650*/  ATOMG.E.EXCH.STRONG.GPU PT, RZ, [R2], R9 ;  /* 0x0000000902ff73a8 */ /* 0x00296200041ee100 */
[----:B------:R-:W-:-:S04]  /*0660*/  DEPBAR {5,4,3,2,1,0} ;  /* 0x0000003f0000791a */ /* 0x000fc80000000000 */
[----:B------:R4:W-:Y:S01]  /*0670*/  UTMACCTL.IV [UR16] ;  /* 0x00000000100079b9 */ /* 0x0009e20008000000 */
[----:B------:R-:W-:Y:S01]  /*0680*/  NOP ;  /* 0x0000000000007918 */ /* 0x000fe20000000000 */
.L_x_12:
[----:B------:R-:W-:Y:S05]  /*0690*/  @P0 BRA `(.L_x_13) ;  /* 0x00000000000c0947 */ /* 0x000fea0003800000 */
[----:B------:R0:W-:Y:S01]  /*06a0*/  UTMACMDFLUSH ;  /* 0x00000000000079b7 */ /* 0x0001e20000000000 */
[----:B------:R-:W-:Y:S05]  /*06b0*/  @P0 BRA `(.L_x_13) ;  /* 0x0000000000040947 */ /* 0x000fea0003800000 */
[----:B------:R-:W-:-:S04]  /*06c0*/  DEPBAR.LE SB0, 0x0 ;  /* 0x000080000000791a */ /* 0x000fc80000000000 */
.L_x_13:
[----:B------:R-:W-:Y:S05]  /*06d0*/  WARPSYNC.ALL ;  /* 0x0000000000007948 */ /* 0x000fea0003800000 */
[----:B-----5:R-:W-:Y:S06]  /*06e0*/  BAR.SYNC.DEFER_BLOCKING 0x0 ;  /* 0x0000000000007b1d */ /* 0x020fec0000010000 */
[----:B------:R-:W-:Y:S02]  /*06f0*/  BSSY B1, `(.L_x_14) ;  /* 0x000000b000017945 */ /* 0x000fe40003800000 */
[----:B------:R-:W-:Y:S06]  /*0700*/  BAR.SYNC.DEFER_BLOCKING 0x0 ;  /* 0x0000000000007b1d */ /* 0x000fec0000010000 */
[----:B------:R5:W-:Y:S01]  /*0710*/  @!P0 STS [R14], RZ ;  /* 0x000000ff0e008388 */ /* 0x000be20000000800 */
[----:B------:R-:W-:Y:S01]  /*0720*/  NOP ;  /* 0x0000000000007918 */ /* 0x000fe20000000000 */
[----:B------:R-:W-:Y:S05]  /*0730*/  @P2 BRA `(.L_x_15) ;  /* 0x0000000000182947 */ /* 0x000fea0003800000 */
[----:B-1234-:R-:W1:Y:S01]  /*0740*/  LDS R2, [UR5+0x8] ;  /* 0x00000805ff027984 */ /* 0x01ee620008000800 */
[----:B------:R-:W2:Y:S01]  /*0750*/  LDC.64 R8, c[0x0][0x218] ;  /* 0x00008600ff087b82 */ /* 0x000ea20000000a00 */
[----:B------:R-:W-:Y:S02]  /*0760*/  IMAD.MOV.U32 R3, RZ, RZ, 0x70 ;  /* 0x00000070ff037424 */ /* 0x000fe400078e00ff */
[----:B--2---:R2:W-:Y:S03]  /*0770*/  STS.64 [UR5], R8 ;  /* 0x00000008ff007988 */ /* 0x0045e60008000a05 */
[----:B-1----:R-:W-:-:S05]  /*0780*/  LOP3.LUT R2, R2, 0x10, R3, 0xd8, !PT ;  /* 0x0000001002027812 */ /* 0x002fca00078ed803 */
[----:B------:R2:W-:Y:S02]  /*0790*/  STS [UR5+0x8], R2 ;  /* 0x00000802ff007988 */ /* 0x0005e40008000805 */
.L_x_15:
[----:B----4-:R-:W-:Y:S05]  /*07a0*/  BSYNC B1 ;  /* 0x0000000000017941 */ /* 0x010fea0003800000 */
.L_x_14:
[----:B------:R-:W-:Y:S04]  /*07b0*/  BSSY B1, `(.L_x_16) ;  /* 0x000000a000017945 */ /* 0x000fe80003800000 */
[----:B------:R-:W-:Y:S05]  /*07c0*/  @P2 BRA `(.L_x_17) ;  /* 0x0000000000202947 */ /* 0x000fea0003800000 */
[----:B-123--:R-:W1:Y:S01]  /*07d0*/  LDS R2, [UR5+0x34] ;  /* 0x00003405ff027984 */ /* 0x00ee620008000800 */
[----:B------:R-:W-:Y:S02]  /*07e0*/  IMAD.MOV.U32 R3, RZ, RZ, 0x3f000000 ;  /* 0x3f000000ff037424 */ /* 0x000fe400078e00ff */
[----:B------:R-:W-:Y:S01]  /*07f0*/  @!P2 IMAD.MOV.U32 R7, RZ, RZ, 0x1f ;  /* 0x0000001fff07a424 */ /* 0x000fe200078e00ff */
[----:B------:R-:W2:Y:S02]  /*0800*/  @!P2 LDS R8, [UR5+0x38] ;  /* 0x00003805ff08a984 */ /* 0x000ea40008000800 */
[----:B-1----:R-:W-:Y:S02]  /*0810*/  LOP3.LUT R2, R2, 0xff000000, R3, 0xb8, !PT ;  /* 0xff00000002027812 */ /* 0x002fe400078eb803 */
[----:B--2---:R-:W-:-:S03]  /*0820*/  @!P2 LOP3.LUT R3, R8, 0xff, R7, 0xb8, !PT ;  /* 0x000000ff0803a812 */ /* 0x004fc600078eb807 */
[----:B------:R4:W-:Y:S04]  /*0830*/  STS [UR5+0x34], R2 ;  /* 0x00003402ff007988 */ /* 0x0009e80008000805 */
[----:B------:R4:W-:Y:S02]  /*0840*/  @!P2 STS [UR5+0x38], R3 ;  /* 0x00003803ff00a988 */ /* 0x0009e40008000805 */
.L_x_17:
[----:B------:R-:W-:Y:S05]  /*0850*/  BSYNC B1 ;  /* 0x0000000000017941 */ /* 0x000fea0003800000 */
.L_x_16:
[----:B------:R-:W-:Y:S04]  /*0860*/  BSSY B1, `(.L_x_18) ;  /* 0x0000004000017945 */ /* 0x000fe80003800000 */
[----:B------:R-:W-:Y:S05]  /*0870*/  @P2 BRA `(.L_x_19) ;  /* 0x0000000000082947 */ /* 0x000fea0003800000 */
[----:B------:R1:W-:Y:S04]  /*0880*/  STS [UR5+0x24], R12 ;  /* 0x0000240cff007988 */ /* 0x0003e80008000805 */
[----:B------:R1:W-:Y:S02]  /*0890*/  STS [UR5+0x20], R5 ;  /* 0x00002005ff007988 */ /* 0x0003e40008000805 */
.L_x_19:
[----:B------:R-:W-:Y:S05]  /*08a0*/  BSYNC B1 ;  /* 0x0000000000017941 */ /* 0x000fea0003800000 */
.L_x_18:
[----:B------:R-:W-:Y:S04]  /*08b0*/  BSSY B1, `(.L_x_20) ;  /* 0x000000e000017945 */ /* 0x000fe80003800000 */
[----:B------:R-:W-:Y:S05]  /*08c0*/  @P2 BRA `(.L_x_21) ;  /* 0x0000000000302947 */ /* 0x000fea0003800000 */
[----:B----4-:R-:W4:Y:S01]  /*08d0*/  LDS R3, [UR5+0x34] ;  /* 0x00003405ff037984 */ /* 0x010f220008000800 */
[----:B-1----:R-:W1:Y:S03]  /*08e0*/  LDC.64 R12, c[0x0][0x240] ;  /* 0x00009000ff0c7b82 */ /* 0x002e660000000a00 */
[----:B--23--:R-:W2:Y:S01]  /*08f0*/  LDS R2, [UR5+0x1c] ;  /* 0x00001c05ff027984 */ /* 0x00cea20008000800 */
[C---:B-1----:R-:W-:Y:S01]  /*0900*/  SHF.L.U64.HI R8, R12.reuse, 0x1, R13 ;  /* 0x000000010c087819 */ /* 0x042fe2000001020d */
[----:B------:R-:W-:-:S03]  /*0910*/  IMAD.SHL.U32 R7, R12, 0x2, RZ ;  /* 0x000000020c077824 */ /* 0x000fc600078e00ff */
[--C-:B------:R-:W-:Y:S02]  /*0920*/  SHF.R.U32.HI R9, RZ, 0x4, R8.reuse ;  /* 0x00000004ff097819 */ /* 0x100fe40000011608 */
[----:B------:R-:W-:-:S05]  /*0930*/  SHF.R.U64 R7, R7, 0x4, R8 ;  /* 0x0000000407077819 */ /* 0x000fca0000001208 */
[----:B------:R1:W-:Y:S01]  /*0940*/  STS [UR5+0xc], R7 ;  /* 0x00000c07ff007988 */ /* 0x0003e20008000805 */
[----:B----4-:R-:W-:Y:S02]  /*0950*/  LOP3.LUT R3, R3, 0x7, RZ, 0xb8, !PT ;  /* 0x0000000703037812 */ /* 0x010fe400078eb8ff */
[----:B--2---:R-:W-:-:S03]  /*0960*/  LOP3.LUT R2, R2, 0xf, R9, 0xb8, !PT ;  /* 0x0000000f02027812 */ /* 0x004fc600078eb809 */
[----:B------:R1:W-:Y:S04]  /*0970*/  STS [UR5+0x34], R3 ;  /* 0x00003403ff007988 */ /* 0x0003e80008000805 */
[----:B------:R1:W-:Y:S02]  /*0980*/  STS [UR5+0x1c], R2 ;  /* 0x00001c02ff007988 */ /* 0x0003e40008000805 */
.L_x_21:
[----:B------:R-:W-:Y:S05]  /*0990*/  BSYNC B1 ;  /* 0x0000000000017941 */ /* 0x000fea0003800000 */
.L_x_20:
[----:B------:R-:W-:Y:S04]  /*09a0*/  BSSY B2, `(.L_x_22) ;  /* 0x000001a000027945 */ /* 0x000fe80003800000 */
[----:B------:R-:W-:Y:S04]  /*09b0*/  BSSY B1, `(.L_x_23) ;  /* 0x0000015000017945 */ /* 0x000fe80003800000 */
[----:B------:R-:W-:Y:S05]  /*09c0*/  @P2 BRA `(.L_x_24) ;  /* 0x0000000000202947 */ /* 0x000fea0003800000 */
[----:B-1234-:R-:W1:Y:S02]  /*09d0*/  LDS R2, [UR5+0x34] ;  /* 0x00003405ff027984 */ /* 0x01ee640008000800 */
[----:B-1----:R-:W-:-:S05]  /*09e0*/  LOP3.LUT R2, R2, 0x38, RZ, 0xb8, !PT ;  /* 0x0000003802027812 */ /* 0x002fca00078eb8ff */
[----:B------:R1:W-:Y:S01]  /*09f0*/  STS [UR5+0x34], R2 ;  /* 0x00003402ff007988 */ /* 0x0003e20008000805 */
[----:B------:R-:W-:Y:S05]  /*0a00*/  @P2 BRA `(.L_x_25) ;  /* 0x0000000000202947 */ /* 0x000fea0003800000 */
[----:B-1----:R-:W1:Y:S01]  /*0a10*/  LDS R2, [UR5+0x8] ;  /* 0x00000805ff027984 */ /* 0x002e620008000800 */
[----:B------:R-:W-:-:S05]  /*0a20*/  IMAD.MOV.U32 R3, RZ, RZ, 0x780 ;  /* 0x00000780ff037424 */ /* 0x000fca00078e00ff */
[----:B-1----:R-:W-:-:S05]  /*0a30*/  LOP3.LUT R2, R2, 0x300, R3, 0xd8, !PT ;  /* 0x0000030002027812 */ /* 0x002fca00078ed803 */
[----:B------:R1:W-:Y:S02]  /*0a40*/  STS [UR5+0x8], R2 ;  /* 0x00000802ff007988 */ /* 0x0003e40008000805 */
.L_x_24:
[----:B------:R-:W-:Y:S05]  /*0a50*/  @P2 BRA `(.L_x_26) ;  /* 0x0000000000282947 */ /* 0x000fea0003800000 */
[----:B-1234-:R-:W1:Y:S02]  /*0a60*/  LDS R2, [UR5+0x8] ;  /* 0x00000805ff027984 */ /* 0x01ee640008000800 */
[----:B-1----:R-:W-:-:S05]  /*0a70*/  LOP3.LUT R2, R2, 0x1800, RZ, 0xb8, !PT ;  /* 0x0000180002027812 */ /* 0x002fca00078eb8ff */
[----:B------:R2:W-:Y:S02]  /*0a80*/  STS [UR5+0x8], R2 ;  /* 0x00000802ff007988 */ /* 0x0005e40008000805 */
.L_x_25:
[----:B------:R-:W-:Y:S05]  /*0a90*/  @P2 BREAK B1 ;  /* 0x0000000000012942 */ /* 0x000fea0003800000 */
[----:B------:R-:W-:Y:S05]  /*0aa0*/  @P2 BRA `(.L_x_27) ;  /* 0x0000000000242947 */ /* 0x000fea0003800000 */
[----:B-12---:R-:W1:Y:S01]  /*0ab0*/  LDS R2, [UR5+0x8] ;  /* 0x00000805ff027984 */ /* 0x006e620008000800 */
[----:B------:R-:W-:-:S05]  /*0ac0*/  IMAD.MOV.U32 R3, RZ, RZ, 0x6000 ;  /* 0x00006000ff037424 */ /* 0x000fca00078e00ff */
[----:B-1----:R-:W-:-:S04]  /*0ad0*/  LOP3.LUT R2, R2, 0x6000, R3, 0xd8, !PT ;  /* 0x0000600002027812 */ /* 0x002fc800078ed803 */
[----:B------:R-:W-:-:S05]  /*0ae0*/  LOP3.LUT R2, R2, 0x400000, RZ, 0xb8, !PT ;  /* 0x0040000002027812 */ /* 0x000fca00078eb8ff */
[----:B------:R1:W-:Y:S02]  /*0af0*/  STS [UR5+0x8], R2 ;  /* 0x00000802ff007988 */ /* 0x0003e40008000805 */
.L_x_26:
[----:B------:R-:W-:Y:S05]  /*0b00*/  BSYNC B1 ;  /* 0x0000000000017941 */ /* 0x000fea0003800000 */
.L_x_23:
[----:B-1234-:R-:W1:Y:S02]  /*0b10*/  @!P2 LDS R2, [UR5+0x8] ;  /* 0x00000805ff02a984 */ /* 0x01ee640008000800 */
[----:B-1----:R-:W-:-:S05]  /*0b20*/  @!P2 LOP3.LUT R2, R2, 0x8000, RZ, 0xb8, !PT ;  /* 0x000080000202a812 */ /* 0x002fca00078eb8ff */
[----:B------:R3:W-:Y:S02]  /*0b30*/  @!P2 STS [UR5+0x8], R2 ;  /* 0x00000802ff00a988 */ /* 0x0007e40008000805 */
.L_x_27:
[----:B------:R-:W-:Y:S05]  /*0b40*/  BSYNC B2 ;  /* 0x0000000000027941 */ /* 0x000fea0003800000 */
.L_x_22:
[----:B------:R-:W-:Y:S05]  /*0b50*/  WARPSYNC.ALL ;  /* 0x0000000000007948 */ /* 0x000fea0003800000 */
[----:B------:R-:W-:-:S04]  /*0b60*/  UIADD3 UR19, UR4, 0x80, URZ ;  /* 0x0000008004137890 */ /* 0x000fc8000fffe03f */
[----:B------:R-:W-:-:S04]  /*0b70*/  UIADD3 UR18, UP0, UR19, UR20, URZ ;  /* 0x0000001413127290 */ /* 0x000fc8000ff1e03f */
[----:B------:R-:W-:Y:S01]  /*0b80*/  ULEA.HI.X.SX32 UR19, UR19, UR21, 0x1, UP0 ;  /* 0x0000001513137291 */ /* 0x000fe200080f0e3f */
[----:B------:R-:W-:Y:S11]  /*0b90*/  @P0 BRA `(.L_x_28) ;  /* 0x0000000000280947 */ /* 0x000ff60003800000 */
[----:B-123--:R-:W1:Y:S01]  /*0ba0*/  S2R R2, SR_LANEID ;  /* 0x0000000000027919 */ /* 0x00ee620000000000 */
[----:B------:R-:W-:Y:S05]  /*0bb0*/  WARPSYNC.ALL ;  /* 0x0000000000007948 */ /* 0x000fea0003800000 */
[----:B-1----:R-:W-:-:S05]  /*0bc0*/  IMAD.SHL.U32 R8, R2, 0x4, RZ ;  /* 0x0000000402087824 */ /* 0x002fca00078e00ff */
[----:B------:R-:W1:Y:S01]  /*0bd0*/  LDS R7, [R8+UR5] ;  /* 0x0000000508077984 */ /* 0x000e620008000800 */
[----:B------:R-:W-:-:S05]  /*0be0*/  IADD3 R2, P1, R8, UR18, RZ ;  /* 0x0000001208027c10 */ /* 0x000fca000ff3e0ff */
[----:B------:R-:W-:-:S05]  /*0bf0*/  IMAD.X R3, RZ, RZ, UR19, P1 ;  /* 0x00000013ff037e24 */ /* 0x000fca00088e06ff */
[----:B-1----:R4:W2:Y:S01]  /*0c00*/  ATOMG.E.EXCH.STRONG.GPU PT, RZ, [R2], R7 ;  /* 0x0000000702ff73a8 */ /* 0x0028a200041ee100 */
[----:B------:R-:W-:-:S04]  /*0c10*/  DEPBAR {5,4,3,2,1,0} ;  /* 0x0000003f0000791a */ /* 0x000fc80000000000 */
[----:B------:R4:W-:Y:S01]  /*0c20*/  UTMACCTL.IV [UR18] ;  /* 0x00000000120079b9 */ /* 0x0009e20008000000 */
[----:B------:R-:W-:Y:S01]  /*0c30*/  NOP ;  /* 0x0000000000007918 */ /* 0x000fe20000000000 */
.L_x_28:
[----:B------:R-:W-:Y:S05]  /*0c40*/  @P0 BRA `(.L_x_29) ;  /* 0x00000000000c0947 */ /* 0x000fea0003800000 */
[----:B------:R0:W-:Y:S01]  /*0c50*/  UTMACMDFLUSH ;  /* 0x00000000000079b7 */ /* 0x0001e20000000000 */
[----:B------:R-:W-:Y:S05]  /*0c60*/  @P0 BRA `(.L_x_29) ;  /* 0x0000000000040947 */ /* 0x000fea0003800000 */
[----:B------:R-:W-:-:S04]  /*0c70*/  DEPBAR.LE SB0, 0x0 ;  /* 0x000080000000791a */ /* 0x000fc80000000000 */
.L_x_29:
[----:B------:R-:W-:Y:S05]  /*0c80*/  WARPSYNC.ALL ;  /* 0x0000000000007948 */ /* 0x000fea0003800000 */
[----:B--2---:R-:W-:Y:S06]  /*0c90*/  BAR.SYNC.DEFER_BLOCKING 0x0 ;  /* 0x0000000000007b1d */ /* 0x004fec0000010000 */
[----:B------:R-:W-:Y:S02]  /*0ca0*/  BSSY B2, `(.L_x_30) ;  /* 0x000000b000027945 */ /* 0x000fe40003800000 */
[----:B------:R-:W-:Y:S06]  /*0cb0*/  BAR.SYNC.DEFER_BLOCKING 0x0 ;  /* 0x0000000000007b1d */ /* 0x000fec0000010000 */
[----:B------:R2:W-:Y:S01]  /*0cc0*/  @!P0 STS [R14], RZ ;  /* 0x000000ff0e008388 */ /* 0x0005e20000000800 */
[----:B------:R-:W-:Y:S01]  /*0cd0*/  NOP ;  /* 0x0000000000007918 */ /* 0x000fe20000000000 */
[----:B------:R-:W-:Y:S05]  /*0ce0*/  @P2 BRA `(.L_x_31) ;  /* 0x0000000000182947 */ /* 0x000fea0003800000 */
[----:B-1-34-:R-:W1:Y:S01]  /*0cf0*/  LDS R2, [UR5+0x8] ;  /* 0x00000805ff027984 */ /* 0x01ae620008000800 */
[----:B------:R-:W3:Y:S01]  /*0d00*/  LDC.64 R8, c[0x0][0x220] ;  /* 0x00008800ff087b82 */ /* 0x000ee20000000a00 */
[----:B------:R-:W-:Y:S02]  /*0d10*/  IMAD.MOV.U32 R3, RZ, RZ, 0x70 ;  /* 0x00000070ff037424 */ /* 0x000fe400078e00ff */
[----:B---3--:R3:W-:Y:S03]  /*0d20*/  STS.64 [UR5], R8 ;  /* 0x00000008ff007988 */ /* 0x0087e60008000a05 */
[----:B-1----:R-:W-:-:S05]  /*0d30*/  LOP3.LUT R2, R2, 0x10, R3, 0xd8, !PT ;  /* 0x0000001002027812 */ /* 0x002fca00078ed803 */
[----:B------:R3:W-:Y:S02]  /*0d40*/  STS [UR5+0x8], R2 ;  /* 0x00000802ff007988 */ /* 0x0007e40008000805 */
.L_x_31:
[----:B----4-:R-:W-:Y:S05]  /*0d50*/  BSYNC B2 ;  /* 0x0000000000027941 */ /* 0x010fea0003800000 */
.L_x_30:
[----:B------:R-:W-:Y:S04]  /*0d60*/  BSSY B3, `(.L_x_32) ;  /* 0x0000011000037945 */ /* 0x000fe80003800000 */
[----:B------:R-:W-:Y:S04]  /*0d70*/  BSSY B2, `(.L_x_33) ;  /* 0x000000e000027945 */ /* 0x000fe80003800000 */
[----:B------:R-:W-:Y:S05]  /*0d80*/  @P2 BRA `(.L_x_34) ;  /* 0x0000000000242947 */ /* 0x000fea0003800000 */
[----:B-1-3--:R-:W1:Y:S01]  /*0d90*/  LDS R2, [UR5+0x34] ;  /* 0x00003405ff027984 */ /* 0x00ae620008000800 */
[----:B------:R-:W-:-:S05]  /*0da0*/  IMAD.MOV.U32 R3, RZ, RZ, 0x3f000000 ;  /* 0x3f000000ff037424 */ /* 0x000fca00078e00ff */
[----:B-1----:R-:W-:-:S05]  /*0db0*/  LOP3.LUT R2, R2, 0xff000000, R3, 0xb8, !PT ;  /* 0xff00000002027812 */ /* 0x002fca00078eb803 */
[----:B------:R1:W-:Y:S01]  /*0dc0*/  STS [UR5+0x34], R2 ;  /* 0x00003402ff007988 */ /* 0x0003e20008000805 */
[----:B------:R-:W-:Y:S05]  /*0dd0*/  @P2 BRA `(.L_x_35) ;  /* 0x00000000001c2947 */ /* 0x000fea0003800000 */
[----:B-1----:R-:W1:Y:S01]  /*0de0*/  LDS R2, [UR5+0x38] ;  /* 0x00003805ff027984 */ /* 0x002e620008000800 */
[----:B------:R-:W-:-:S05]  /*0df0*/  IMAD.MOV.U32 R3, RZ, RZ, 0x3f ;  /* 0x0000003fff037424 */ /* 0x000fca00078e00ff */
[----:B-1----:R-:W-:-:S05]  /*0e00*/  LOP3.LUT R2, R2, 0xff, R3, 0xb8, !PT ;  /* 0x000000ff02027812 */ /* 0x002fca00078eb803 */
[----:B------:R4:W-:Y:S02]  /*0e10*/  STS [UR5+0x38], R2 ;  /* 0x00003802ff007988 */ /* 0x0009e40008000805 */
.L_x_34:
[----:B------:R-:W-:Y:S05]  /*0e20*/  @P2 BREAK B2 ;  /* 0x0000000000022942 */ /* 0x000fea0003800000 */
[----:B------:R-:W-:Y:S05]  /*0e30*/  @P2 BRA `(.L_x_36) ;  /* 0x00000000000c2947 */ /* 0x000fea0003800000 */
[----:B------:R1:W-:Y:S02]  /*0e40*/  STS [UR5+0x20], R5 ;  /* 0x00002005ff007988 */ /* 0x0003e40008000805 */
.L_x_35:
[----:B------:R-:W-:Y:S05]  /*0e50*/  BSYNC B2 ;  /* 0x0000000000027941 */ /* 0x000fea0003800000 */
.L_x_33:
[----:B------:R1:W-:Y:S02]  /*0e60*/  @!P2 STS [UR5+0x24], R4 ;  /* 0x00002404ff00a988 */ /* 0x0003e40008000805 */
.L_x_36:
[----:B------:R-:W-:Y:S05]  /*0e70*/  BSYNC B3 ;  /* 0x0000000000037941 */ /* 0x000fea0003800000 */
.L_x_32:
[----:B------:R-:W-:Y:S05]  /*0e80*/  WARPSYNC.ALL ;  /* 0x0000000000007948 */ /* 0x000fea0003800000 */
[----:B------:R-:W-:Y:S04]  /*0e90*/  BSSY B3, `(.L_x_37) ;  /* 0x000000e000037945 */ /* 0x000fe80003800000 */
[----:B------:R-:W-:Y:S05]  /*0ea0*/  @P2 BRA `(.L_x_38) ;  /* 0x0000000000302947 */ /* 0x000fea0003800000 */
[----:B------:R-:W5:Y:S01]  /*0eb0*/  LDS R3, [UR5+0x34] ;  /* 0x00003405ff037984 */ /* 0x000f620008000800 */
[----:B-1----:R-:W1:Y:S03]  /*0ec0*/  LDC.64 R4, c[0x0][0x248] ;  /* 0x00009200ff047b82 */ /* 0x002e660000000a00 */
[----:B---34-:R-:W3:Y:S01]  /*0ed0*/  LDS R2, [UR5+0x1c] ;  /* 0x00001c05ff027984 */ /* 0x018ee20008000800 */
[C---:B-1----:R-:W-:Y:S01]  /*0ee0*/  SHF.L.U64.HI R5, R4.reuse, 0x1, R5 ;  /* 0x0000000104057819 */ /* 0x042fe20000010205 */
[----:B------:R-:W-:-:S03]  /*0ef0*/  IMAD.SHL.U32 R4, R4, 0x2, RZ ;  /* 0x0000000204047824 */ /* 0x000fc600078e00ff */
[--C-:B------:R-:W-:Y:S02]  /*0f00*/  SHF.R.U32.HI R7, RZ, 0x4, R5.reuse ;  /* 0x00000004ff077819 */ /* 0x100fe40000011605 */
[----:B------:R-:W-:-:S05]  /*0f10*/  SHF.R.U64 R4, R4, 0x4, R5 ;  /* 0x0000000404047819 */ /* 0x000fca0000001205 */
[----:B------:R1:W-:Y:S01]  /*0f20*/  STS [UR5+0xc], R4 ;  /* 0x00000c04ff007988 */ /* 0x0003e20008000805 */
[----:B-----5:R-:W-:Y:S02]  /*0f30*/  LOP3.LUT R3, R3, 0x7, RZ, 0xb8, !PT ;  /* 0x0000000703037812 */ /* 0x020fe400078eb8ff */
[----:B---3--:R-:W-:-:S03]  /*0f40*/  LOP3.LUT R2, R2, 0xf, R7, 0xb8, !PT ;  /* 0x0000000f02027812 */ /* 0x008fc600078eb807 */
[----:B------:R1:W-:Y:S04]  /*0f50*/  STS [UR5+0x34], R3 ;  /* 0x00003403ff007988 */ /* 0x0003e80008000805 */
[----:B------:R1:W-:Y:S02]  /*0f60*/  STS [UR5+0x1c], R2 ;  /* 0x00001c02ff007988 */ /* 0x0003e40008000805 */
.L_x_38:
[----:B------:R-:W-:Y:S05]  /*0f70*/  BSYNC B3 ;  /* 0x0000000000037941 */ /* 0x000fea0003800000 */
.L_x_37:
[----:B------:R-:W-:Y:S04]  /*0f80*/  BSSY B3, `(.L_x_39) ;  /* 0x000001a000037945 */ /* 0x000fe80003800000 */
[----:B------:R-:W-:Y:S04]  /*0f90*/  BSSY B4, `(.L_x_40) ;  /* 0x0000015000047945 */ /* 0x000fe80003800000 */
[----:B------:R-:W-:Y:S05]  /*0fa0*/  @P2 BRA `(.L_x_41) ;  /* 0x0000000000202947 */ /* 0x000fea0003800000 */
[----:B-1-34-:R-:W1:Y:S02]  /*0fb0*/  LDS R2, [UR5+0x34] ;  /* 0x00003405ff027984 */ /* 0x01ae640008000800 */
[----:B-1----:R-:W-:-:S05]  /*0fc0*/  LOP3.LUT R2, R2, 0x38, RZ, 0xb8, !PT ;  /* 0x0000003802027812 */ /* 0x002fca00078eb8ff */
[----:B------:R1:W-:Y:S01]  /*0fd0*/  STS [UR5+0x34], R2 ;  /* 0x00003402ff007988 */ /* 0x0003e20008000805 */
[----:B------:R-:W-:Y:S05]  /*0fe0*/  @P2 BRA `(.L_x_42) ;  /* 0x0000000000202947 */ /* 0x000fea0003800000 */
[----:B-1----:R-:W1:Y:S01]  /*0ff0*/  LDS R2, [UR5+0x8] ;  /* 0x00000805ff027984 */ /* 0x002e620008000800 */
[----:B------:R-:W-:-:S05]  /*1000*/  IMAD.MOV.U32 R3, RZ, RZ, 0x780 ;  /* 0x00000780ff037424 */ /* 0x000fca00078e00ff */
[----:B-1----:R-:W-:-:S05]  /*1010*/  LOP3.LUT R2, R2, 0x300, R3, 0xd8, !PT ;  /* 0x0000030002027812 */ /* 0x002fca00078ed803 */
[----:B------:R1:W-:Y:S02]  /*1020*/  STS [UR5+0x8], R2 ;  /* 0x00000802ff007988 */ /* 0x0003e40008000805 */
.L_x_41:
[----:B------:R-:W-:Y:S05]  /*1030*/  @P2 BRA `(.L_x_43) ;  /* 0x0000000000282947 */ /* 0x000fea0003800000 */
[----:B-1-34-:R-:W1:Y:S02]  /*1040*/  LDS R2, [UR5+0x8] ;  /* 0x00000805ff027984 */ /* 0x01ae640008000800 */
[----:B-1----:R-:W-:-:S05]  /*1050*/  LOP3.LUT R2, R2, 0x1800, RZ, 0xb8, !PT ;  /* 0x0000180002027812 */ /* 0x002fca00078eb8ff */
[----:B------:R3:W-:Y:S02]  /*1060*/  STS [UR5+0x8], R2 ;  /* 0x00000802ff007988 */ /* 0x0007e40008000805 */
.L_x_42:
[----:B------:R-:W-:Y:S05]  /*1070*/  @P2 BREAK B4 ;  /* 0x0000000000042942 */ /* 0x000fea0003800000 */
[----:B------:R-:W-:Y:S05]  /*1080*/  @P2 BRA `(.L_x_44) ;  /* 0x0000000000242947 */ /* 0x000fea0003800000 */
[----:B-1-3--:R-:W1:Y:S01]  /*1090*/  LDS R2, [UR5+0x8] ;  /* 0x00000805ff027984 */ /* 0x00ae620008000800 */
[----:B------:R-:W-:-:S05]  /*10a0*/  IMAD.MOV.U32 R3, RZ, RZ, 0x6000 ;  /* 0x00006000ff037424 */ /* 0x000fca00078e00ff */
[----:B-1----:R-:W-:-:S04]  /*10b0*/  LOP3.LUT R2, R2, 0x6000, R3, 0xd8, !PT ;  /* 0x0000600002027812 */ /* 0x002fc800078ed803 */
[----:B------:R-:W-:-:S05]  /*10c0*/  LOP3.LUT R2, R2, 0x400000, RZ, 0xb8, !PT ;  /* 0x0040000002027812 */ /* 0x000fca00078eb8ff */
[----:B------:R1:W-:Y:S02]  /*10d0*/  STS [UR5+0x8], R2 ;  /* 0x00000802ff007988 */ /* 0x0003e40008000805 */
.L_x_43:
[----:B------:R-:W-:Y:S05]  /*10e0*/  BSYNC B4 ;  /* 0x0000000000047941 */ /* 0x000fea0003800000 */
.L_x_40:
[----:B-1-34-:R-:W1:Y:S02]  /*10f0*/  @!P2 LDS R2, [UR5+0x8] ;  /* 0x00000805ff02a984 */ /* 0x01ae640008000800 */
[----:B-1----:R-:W-:-:S05]  /*1100*/  @!P2 LOP3.LUT R2, R2, 0x8000, RZ, 0xb8, !PT ;  /* 0x000080000202a812 */ /* 0x002fca00078eb8ff */
[----:B------:R4:W-:Y:S02]  /*1110*/  @!P2 STS [UR5+0x8], R2 ;  /* 0x00000802ff00a988 */ /* 0x0009e40008000805 */
.L_x_44:
[----:B------:R-:W-:Y:S05]  /*1120*/  BSYNC B3 ;  /* 0x0000000000037941 */ /* 0x000fea0003800000 */
.L_x_39:
[----:B------:R-:W-:Y:S05]  /*1130*/  WARPSYNC.ALL ;  /* 0x0000000000007948 */ /* 0x000fea0003800000 */
[----:B------:R-:W-:Y:S01]  /*1140*/  UIADD3 UR4, UR4, 0x100, URZ ;  /* 0x0000010004047890 */ /* 0x000fe2000fffe03f */
[----:B------:R-:W-:Y:S01]  /*1150*/  ISETP.GE.AND P1, PT, R15, 0x1, PT ;  /* 0x000000010f00780c */ /* 0x000fe20003f26270 */
[----:B------:R-:W-:Y:S01]  /*1160*/  IMAD.MOV.U32 R24, RZ, RZ, RZ ;  /* 0x000000ffff187224 */ /* 0x000fe200078e00ff */
[----:B------:R-:W-:Y:S01]  /*1170*/  SHF.R.U32.HI R7, RZ, 0x5, R0 ;  /* 0x00000005ff077819 */ /* 0x000fe20000011600 */
[----:B------:R-:W-:-:S04]  /*1180*/  UIADD3 UR20, UP0, UR4, UR20, URZ ;  /* 0x0000001404147290 */ /* 0x000fc8000ff1e03f */
[----:B------:R-:W-:Y:S01]  /*1190*/  ULEA.HI.X.SX32 UR21, UR4, UR21, 0x1, UP0 ;  /* 0x0000001504157291 */ /* 0x000fe200080f0e3f */
[----:B------:R-:W-:Y:S11]  /*11a0*/  @P0 BRA `(.L_x_45) ;  /* 0x0000000000280947 */ /* 0x000ff60003800000 */
[----:B-1-34-:R-:W1:Y:S01]  /*11b0*/  S2R R2, SR_LANEID ;  /* 0x0000000000027919 */ /* 0x01ae620000000000 */
[----:B------:R-:W-:Y:S05]  /*11c0*/  WARPSYNC.ALL ;  /* 0x0000000000007948 */ /* 0x000fea0003800000 */
[----:B-1----:R-:W-:-:S05]  /*11d0*/  IMAD.SHL.U32 R4, R2, 0x4, RZ ;  /* 0x0000000402047824 */ /* 0x002fca00078e00ff */
[----:B------:R-:W1:Y:S01]  /*11e0*/  LDS R5, [R4+UR5] ;  /* 0x0000000504057984 */ /* 0x000e620008000800 */
[----:B------:R-:W-:-:S05]  /*11f0*/  IADD3 R2, P3, R4, UR20, RZ ;  /* 0x0000001404027c10 */ /* 0x000fca000ff7e0ff */
[----:B------:R-:W-:-:S05]  /*1200*/  IMAD.X R3, RZ, RZ, UR21, P3 ;  /* 0x00000015ff037e24 */ /* 0x000fca00098e06ff */
[----:B-1----:R1:W3:Y:S01]  /*1210*/  ATOMG.E.EXCH.STRONG.GPU PT, RZ, [R2], R5 ;  /* 0x0000000502ff73a8 */ /* 0x0022e200041ee100 */
[----:B------:R-:W-:-:S04]  /*1220*/  DEPBAR {5,4,3,2,1,0} ;  /* 0x0000003f0000791a */ /* 0x000fc80000000000 */
[----:B------:R1:W-:Y:S01]  /*1230*/  UTMACCTL.IV [UR20] ;  /* 0x00000000140079b9 */ /* 0x0003e20008000000 */
[----:B------:R-:W-:Y:S01]  /*1240*/  NOP ;  /* 0x0000000000007918 */ /* 0x000fe20000000000 */
.L_x_45:
[----:B------:R-:W-:Y:S05]  /*1250*/  @P0 BRA `(.L_x_46) ;  /* 0x00000000000c0947 */ /* 0x000fea0003800000 */
[----:B------:R0:W-:Y:S01]  /*1260*/  UTMACMDFLUSH ;  /* 0x00000000000079b7 */ /* 0x0001e20000000000 */
[----:B------:R-:W-:Y:S05]  /*1270*/  @P0 BRA `(.L_x_46) ;  /* 0x0000000000040947 */ /* 0x000fea0003800000 */
[----:B------:R-:W-:-:S04]  /*1280*/  DEPBAR.LE SB0, 0x0 ;  /* 0x000080000000791a */ /* 0x000fc80000000000 */
.L_x_46:
[----:B------:R-:W-:Y:S05]  /*1290*/  WARPSYNC.ALL ;  /* 0x0000000000007948 */ /* 0x000fea0003800000 */
[----:B---3--:R-:W-:Y:S01]  /*12a0*/  BAR.SYNC.DEFER_BLOCKING 0x0 ;  /* 0x0000000000007b1d */ /* 0x008fe20000010000 */
[----:B------:R-:W-:Y:S01]  /*12b0*/  R2UR UR22, R7 ;  /* 0x00000000071672ca */ /* 0x000fe200000e0000 */
[----:B------:R-:W-:Y:S01]  /*12c0*/  USHF.L.U32 UR23, UR28, 0x8, URZ ;  /* 0x000000081c177899 */ /* 0x000fe2000800063f */
[----:B------:R-:W-:Y:S01]  /*12d0*/  IMAD.MOV.U32 R25, RZ, RZ, RZ ;  /* 0x000000ffff197224 */ /* 0x000fe200078e00ff */
[----:B------:R-:W-:Y:S02]  /*12e0*/  CS2R R26, SRZ ;  /* 0x00000000001a7805 */ /* 0x000fe4000001ff00 */
[----:B------:R-:W-:Y:S01]  /*12f0*/  CS2R R28, SRZ ;  /* 0x00000000001c7805 */ /* 0x000fe2000001ff00 */
[----:B------:R-:W-:Y:S01]  /*1300*/  VOTEU.ALL UP0, P2 ;  /* 0x00000000003f7886 */ /* 0x000fe20001000000 */
[----:B------:R-:W-:Y:S01]  /*1310*/  UMOV UR6, 0x1 ;  /* 0x0000000100067882 */ /* 0x000fe20000000000 */
[----:B------:R-:W-:Y:S01]  /*1320*/  VOTEU.ALL UP1, P2 ;  /* 0x00000000003f7886 */ /* 0x000fe20001020000 */
[----:B------:R-:W-:Y:S01]  /*1330*/  VOTEU.ALL UP2, P2 ;  /* 0x00000000003f7886 */ /* 0x000fe20001040000 */
[----:B------:R-:W-:Y:S01]  /*1340*/  VOTEU.ALL UP3, P2 ;  /* 0x00000000003f7886 */ /* 0x000fe20001060000 */
[----:B------:R-:W-:-:S04]  /*1350*/  @!UP0 UIADD3 UR8, -UR6, 0x100000, URZ ;  /* 0x0010000006088890 */ /* 0x000fc8000fffe13f */
[----:B------:R-:W-:Y:S02]  /*1360*/  @!UP0 USHF.L.U32 UR9, UR8, 0xb, URZ ;  /* 0x0000000b08098899 */ /* 0x000fe4000800063f */
[----:B------:R-:W-:Y:S01]  /*1370*/  @!UP0 USHF.L.U32 UR8, UR8, 0x1, URZ ;  /* 0x0000000108088899 */ /* 0x000fe2000800063f */
[----:B------:R-:W-:Y:S01]  /*1380*/  CS2R R30, SRZ ;  /* 0x00000000001e7805 */ /* 0x000fe2000001ff00 */
        /* <DEDUP_REMOVED lines=12> */
[----:B------:R-:W-:Y:S01]  /*1450*/  VOTEU.ALL UP0, P2 ;  /* 0x00000000003f7886 */ /* 0x000fe20001000000 */
[----:B------:R-:W-:Y:S02]  /*1460*/  CS2R R38, SRZ ;  /* 0x0000000000267805 */ /* 0x000fe4000001ff00 */
[----:B------:R-:W-:Y:S02]  /*1470*/  CS2R R40, SRZ ;  /* 0x0000000000287805 */ /* 0x000fe4000001ff00 */
[----:B------:R-:W-:Y:S02]  /*1480*/  CS2R R42, SRZ ;  /* 0x00000000002a7805 */ /* 0x000fe4000001ff00 */
[----:B------:R-:W-:Y:S01]  /*1490*/  CS2R R44, SRZ ;  /* 0x00000000002c7805 */ /* 0x000fe2000001ff00 */
[----:B------:R-:W3:Y:S02]  /*14a0*/  FENCE.VIEW.ASYNC.S ;  /* 0x00000000000073c6 */ /* 0x000ee40000000000 */
[----:B---3--:R-:W3:Y:S02]  /*14b0*/  @!UP0 SYNCS.EXCH.64 URZ, [UR5+0x14000], UR8 ;  /* 0x01400008053f85b2 */ /* 0x008ee40008000100 */
[----:B---3--:R-:W-:Y:S01]  /*14c0*/  BAR.SYNC.DEFER_BLOCKING 0x0 ;  /* 0x0000000000007b1d */ /* 0x008fe20000010000 */
[----:B------:R-:W-:-:S02]  /*14d0*/  CS2R R46, SRZ ;  /* 0x00000000002e7805 */ /* 0x000fc4000001ff00 */
[----:B------:R-:W-:Y:S02]  /*14e0*/  CS2R R48, SRZ ;  /* 0x0000000000307805 */ /* 0x000fe4000001ff00 */
[----:B------:R-:W-:Y:S02]  /*14f0*/  CS2R R50, SRZ ;  /* 0x0000000000327805 */ /* 0x000fe4000001ff00 */
[----:B------:R-:W-:Y:S02]  /*1500*/  CS2R R52, SRZ ;  /* 0x0000000000347805 */ /* 0x000fe4000001ff00 */
[----:B------:R-:W-:Y:S02]  /*1510*/  CS2R R54, SRZ ;  /* 0x0000000000367805 */ /* 0x000fe4000001ff00 */
[----:B------:R-:W-:Y:S02]  /*1520*/  CS2R R56, SRZ ;  /* 0x0000000000387805 */ /* 0x000fe4000001ff00 */
        /* <DEDUP_REMOVED lines=14> */
[----:B------:R-:W-:Y:S01]  /*1610*/  CS2R R86, SRZ ;  /* 0x0000000000567805 */ /* 0x000fe2000001ff00 */
[----:B------:R3:W4:Y:S02]  /*1620*/  @!UP1 SYNCS.EXCH.64 URZ, [UR5+0x14008], UR10 ;  /* 0x0140080a053f95b2 */ /* 0x0007240008000100 */
[----:B----4-:R-:W-:Y:S01]  /*1630*/  BAR.SYNC.DEFER_BLOCKING 0x0 ;  /* 0x0000000000007b1d */ /* 0x010fe20000010000 */
[----:B---3--:R-:W-:-:S05]  /*1640*/  USHF.L.U32 UR11, UR29, 0x6, URZ ;  /* 0x000000061d0b7899 */ /* 0x008fca000800063f */
[----:B------:R3:W4:Y:S02]  /*1650*/  @!UP2 SYNCS.EXCH.64 URZ, [UR5+0x14010], UR12 ;  /* 0x0140100c053fa5b2 */ /* 0x0007240008000100 */
[----:B----4-:R-:W-:Y:S06]  /*1660*/  BAR.SYNC.DEFER_BLOCKING 0x0 ;  /* 0x0000000000007b1d */ /* 0x010fec0000010000 */
[----:B------:R3:W4:Y:S01]  /*1670*/  @!UP3 SYNCS.EXCH.64 URZ, [UR5+0x14018], UR6 ;  /* 0x01401806053fb5b2 */ /* 0x0007220008000100 */
[----:B------:R-:W-:Y:S05]  /*1680*/  @!P1 BRA `(.L_x_47) ;  /* 0x0000000400909947 */ /* 0x000fea0003800000 */
        /* <DEDUP_REMOVED lines=32> */
[----:B------:R-:W-:Y:S01]  /*1890*/  UMOV UR4, URZ ;  /* 0x0000003f00047c82 */ /* 0x000fe20008000000 */
[----:B------:R-:W-:-:S05]  /*18a0*/  UMOV UR10, URZ ;  /* 0x0000003f000a7c82 */ /* 0x000fca0008000000 */
.L_x_49:
[----:B----4-:R-:W-:Y:S01]  /*18b0*/  BAR.SYNC.DEFER_BLOCKING 0x0 ;  /* 0x0000000000007b1d */ /* 0x010fe20000010000 */
[----:B------:R-:W-:Y:S01]  /*18c0*/  ULEA UR15, UR4, UR5, 0x3 ;  /* 0x00000005040f7291 */ /* 0x000fe2000f8e183f */
[----:B-1----:R-:W-:Y:S01]  /*18d0*/  @!P2 IMAD.MOV.U32 R2, RZ, RZ, 0x5000 ;  /* 0x00005000ff02a424 */ /* 0x002fe200078e00ff */
[----:B------:R-:W-:Y:S01]  /*18e0*/  ELECT P0, URZ, PT ;  /* 0x00000000003f782f */ /* 0x000fe20003800000 */
[----:B------:R-:W-:-:S03]  /*18f0*/  ULEA UR8, UR4, UR5, 0xc ;  /* 0x0000000504087291 */ /* 0x000fc6000f8e603f */
[----:B------:R-:W-:Y:S02]  /*1900*/  ISETP.LT.U32.AND P0, PT, R6, 0x20, P0 ;  /* 0x000000200600780c */ /* 0x000fe40000701070 */
[----:B------:R-:W-:Y:S01]  /*1910*/  ELECT P1, URZ, PT ;  /* 0x00000000003f782f */ /* 0x000fe20003820000 */
[----:B------:R-:W-:-:S03]  /*1920*/  UIADD3 UR8, UR8, 0x10000, URZ ;  /* 0x0001000008087890 */ /* 0x000fc6000fffe03f */
[----:B------:R-:W-:Y:S01]  /*1930*/  ISETP.LT.U32.AND P1, PT, R6, 0x80, P1 ;  /* 0x000000800600780c */ /* 0x000fe20000f21070 */
[----:B------:R-:W-:Y:S02]  /*1940*/  ULEA UR14, UR4, UR5, 0xe ;  /* 0x00000005040e7291 */ /* 0x000fe4000f8e703f */
[----:B------:R-:W-:Y:S01]  /*1950*/  ULOP3.LUT UR26, UR22, 0x3, URZ, 0xc0, !UPT ;  /* 0x00000003161a7892 */ /* 0x000fe2000f8ec03f */
[----:B------:R-:W-:-:S03]  /*1960*/  UMOV UR27, UR10 ;  /* 0x0000000a001b7c82 */ /* 0x000fc60008000000 */
[----:B------:R-:W-:Y:S01]  /*1970*/  ULEA UR24, UR26, UR14, 0xc ;  /* 0x0000000e1a187291 */ /* 0x000fe2000f8e603f */
[----:B------:R-:W-:Y:S01]  /*1980*/  VOTEU.ANY UP0, P0 ;  /* 0x00000000003f7886 */ /* 0x000fe20000000100 */
[----:B------:R-:W-:Y:S01]  /*1990*/  VOTEU.ANY UP2, P0 ;  /* 0x00000000003f7886 */ /* 0x000fe20000040100 */
[----:B------:R-:W-:Y:S01]  /*19a0*/  ULEA UR26, UR26, UR23, 0x6 ;  /* 0x000000171a1a7291 */ /* 0x000fe2000f8e303f */
[----:B------:R1:W-:Y:S02]  /*19b0*/  @!P2 SYNCS.ARRIVE.TRANS64 RZ, [UR15+0x14000], R2 ;  /* 0x01400002ffffa9a7 */ /* 0x0003e4000800000f */
[----:B------:R-:W-:Y:S01]  /*19c0*/  VOTEU.ANY UP1, P1 ;  /* 0x00000000003f7886 */ /* 0x000fe20000820100 */
[----:B------:R-:W-:Y:S01]  /*19d0*/  @UP0 UIADD3 UR9, UR15, 0x14000, URZ ;  /* 0x000140000f090890 */ /* 0x000fe2000fffe03f */
[----:B---3--:R-:W-:Y:S01]  /*19e0*/  @UP0 UMOV UR6, UR16 ;  /* 0x0000001000060c82 */ /* 0x008fe20008000000 */
[----:B------:R-:W-:Y:S01]  /*19f0*/  @UP0 UMOV UR7, UR17 ;  /* 0x0000001100070c82 */ /* 0x000fe20008000000 */
[----:B------:R-:W-:Y:S01]  /*1a00*/  BAR.SYNC.DEFER_BLOCKING 0x0 ;  /* 0x0000000000007b1d */ /* 0x000fe20000010000 */
[----:B------:R-:W-:Y:S01]  /*1a10*/  @UP1 UIADD3 UR25, UR15, 0x14000, URZ ;  /* 0x000140000f191890 */ /* 0x000fe2000fffe03f */
[----:B-1----:R-:W-:-:S04]  /*1a20*/  SHF.L.U32 R2, R10, 0x1f, RZ ;  /* 0x0000001f0a027819 */ /* 0x002fc800000006ff */
[----:B------:R-:W-:Y:S01]  /*1a30*/  VOTEU.ANY UP3, P1 ;  /* 0x00000000003f7886 */ /* 0x000fe20000860100 */
[----:B------:R-:W-:Y:S01]  /*1a40*/  @UP1 UMOV UR12, UR18 ;  /* 0x00000012000c1c82 */ /* 0x000fe20008000000 */
[----:B------:R-:W-:Y:S01]  /*1a50*/  @UP1 UMOV UR13, UR19 ;  /* 0x00000013000d1c82 */ /* 0x000fe20008000000 */
[----:B------:R1:W-:Y:S01]  /*1a60*/  @UP2 UTMALDG.2D [UR8], [UR6] ;  /* 0x00000008060025b4 */ /* 0x0003e20008008000 */
[----:B------:R3:W-:Y:S06]  /*1a70*/  MEMBAR.ALL.CTA ;  /* 0x0000000000007992 */ /* 0x0007ec0000008000 */
[----:B---3--:R-:W3:Y:S02]  /*1a80*/  FENCE.VIEW.ASYNC.S ;  /* 0x00000000000073c6 */ /* 0x008ee40000000000 */
[----:B---3--:R-:W-:Y:S06]  /*1a90*/  BAR.SYNC.DEFER_BLOCKING 0x0 ;  /* 0x0000000000007b1d */ /* 0x008fec0000010000 */
[----:B------:R1:W-:Y:S02]  /*1aa0*/  @UP3 UTMALDG.2D [UR24], [UR12] ;  /* 0x000000180c0035b4 */ /* 0x0003e40008008000 */
[----:B------:R-:W-:Y:S06]  /*1ab0*/  BAR.SYNC.DEFER_BLOCKING 0x0 ;  /* 0x0000000000007b1d */ /* 0x000fec0000010000 */
[----:B------:R-:W3:Y:S02]  /*1ac0*/  SYNCS.PHASECHK.TRANS64.TRYWAIT P0, [UR15+0x14000], R2 ;  /* 0x01400002ff0075a7 */ /* 0x000ee4000800014f */
[----:B-1-3--:R-:W-:Y:S05]  /*1ad0*/  @!P0 BRA `(.L_x_48) ;  /* 0x0000000400c48947 */ /* 0x00afea0003800000 */
.L_x_50:
[----:B------:R-:W-:Y:S01]  /*1ae0*/  USHF.L.U32 UR6, UR22, 0x7, URZ ;  /* 0x0000000716067899 */ /* 0x000fe2000800063f */
[----:B------:R-:W-:Y:S02]  /*1af0*/  WARPGROUP.DEPBAR.LE gsb0, 0x0 ;  /* 0x00008000000079c5 */ /* 0x000fe40000010000 */
[----:B------:R-:W-:Y:S01]  /*1b00*/  USHF.R.U32.HI UR7, URZ, 0x4, UR8 ;  /* 0x000000043f077899 */ /* 0x000fe20008011608 */
[----:B------:R-:W-:Y:S01]  /*1b10*/  WARPGROUP.ARRIVE ;  /* 0x00000000000079c5 */ /* 0x000fe20000000000 */
[----:B------:R-:W-:Y:S01]  /*1b20*/  ULOP3.LUT UR6, UR6, 0x200, URZ, 0xc0, !UPT ;  /* 0x0000020006067892 */ /* 0x000fe2000f8ec03f */
[----:B------:R-:W1:Y:S01]  /*1b30*/  LDC R2, c[0x0][0x230] ;  /* 0x00008c00ff027b82 */ /* 0x000e620000000800 */
[----:B------:R-:W-:Y:S01]  /*1b40*/  UMOV UR13, 0x80000020 ;  /* 0x80000020000d7882 */ /* 0x000fe20000000000 */
[----:B------:R-:W-:Y:S01]  /*1b50*/  UMOV UR15, 0x40000040 ;  /* 0x40000040000f7882 */ /* 0x000fe20000000000 */
[----:B------:R-:W-:Y:S02]  /*1b60*/  ULEA.HI UR6, UR14, UR6, URZ, 0x1c ;  /* 0x000000060e067291 */ /* 0x000fe4000f8fe03f */
[----:B------:R-:W-:-:S02]  /*1b70*/  UIADD3 UR10, UR10, 0x20, URZ ;  /* 0x000000200a0a7890 */ /* 0x000fc4000fffe03f */
[----:B------:R-:W-:Y:S02]  /*1b80*/  ULOP3.LUT UR8, UR6, 0x3fff, URZ, 0xc0, !UPT ;  /* 0x00003fff06087892 */ /* 0x000fe4000f8ec03f */
[----:B------:R-:W-:Y:S02]  /*1b90*/  USGXT.U32 UR6, UR7, 0xe ;  /* 0x0000000e0706789a */ /* 0x000fe40008000000 */
[----:B------:R-:W-:Y:S02]  /*1ba0*/  ULOP3.LUT UR14, UR8, 0x1000000, URZ, 0xfc, !UPT ;  /* 0x01000000080e7892 */ /* 0x000fe4000f8efc3f */
[----:B------:R-:W-:Y:S01]  /*1bb0*/  UIADD3 UR4, UR4, 0x1, URZ ;  /* 0x0000000104047890 */ /* 0x000fe2000fffe03f */
[----:B------:R-:W-:Y:S02]  /*1bc0*/  UMOV UR7, URZ ;  /* 0x0000003f00077c82 */ /* 0x000fe40008000000 */
[----:B------:R-:W-:Y:S01]  /*1bd0*/  UMOV UR12, UR6 ;  /* 0x00000006000c7c82 */ /* 0x000fe20008000000 */
[----:B------:R-:W-:Y:S01]  /*1be0*/  UMOV UR9, URZ ;  /* 0x0000003f00097c82 */ /* 0x000fe20008000000 */
[----:B------:R-:W-:-:S02]  /*1bf0*/  UISETP.NE.U32.AND UP0, UPT, UR4, 0x4, UPT ;  /* 0x000000040400788c */ /* 0x000fc4000bf05070 */
[----:B------:R-:W-:Y:S01]  /*1c00*/  HGMMA.64x128x16.F32 R24, gdesc[UR12].tnspB, R24 ;  /* 0x41e000000c1879f0 */ /* 0x000fe20008700818 */
[----:B------:R-:W-:Y:S01]  /*1c10*/  UMOV UR12, 0xfffffffe ;  /* 0xfffffffe000c7882 */ /* 0x000fe20000000000 */
[----:B------:R-:W-:Y:S01]  /*1c20*/  UMOV UR13, 0x7fffffdf ;  /* 0x7fffffdf000d7882 */ /* 0x000fe20000000000 */
[----:B------:R-:W-:Y:S01]  /*1c30*/  UMOV UR14, 0x1000080 ;  /* 0x01000080000e7882 */ /* 0x000fe20000000000 */
[----:B-1----:R-:W-:Y:S01]  /*1c40*/  ISETP.LE.AND P0, PT, R2, UR10, PT ;  /* 0x0000000a02007c0c */ /* 0x002fe2000bf03270 */
[----:B------:R-:W-:Y:S01]  /*1c50*/  UMOV UR15, 0x40000040 ;  /* 0x40000040000f7882 */ /* 0x000fe20000000000 */
[----:B------:R-:W-:Y:S02]  /*1c60*/  UIADD3.64 UR12, UR6, -UR12, URZ ;  /* 0x8000000c060c7297 */ /* 0x000fe4000fffe03f */
[----:B------:R-:W-:Y:S02]  /*1c70*/  UIADD3.64 UR14, UR8, UR14, URZ ;  /* 0x0000000e080e7297 */ /* 0x000fe4000fffe03f */
[----:B------:R-:W-:-:S02]  /*1c80*/  USEL UR6, URZ, 0x1, UP0 ;  /* 0x000000013f067887 */ /* 0x000fc40008000000 */
[----:B------:R-:W-:-:S04]  /*1c90*/  USEL UR4, UR4, URZ, UP0 ;  /* 0x0000003f04047287 */ /* 0x000fc80008000000 */
[----:B------:R-:W-:Y:S01]  /*1ca0*/  LOP3.LUT R10, R10, UR6, RZ, 0x3c, !PT ;  /* 0x000000060a0a7c12 */ /* 0x000fe2000f8e3cff */
[----:B------:R-:W-:Y:S01]  /*1cb0*/  HGMMA.64x128x16.F32 R24, gdesc[UR12].tnspB, R24, gsb0 ;  /* 0x41e000000c1879f0 */ /* 0x000fe20008000818 */
[----:B------:R-:W-:Y:S06]  /*1cc0*/  @!P0 BRA `(.L_x_49) ;  /* 0xfffffff800f88947 */ /* 0x000fec000383ffff */
.L_x_47:
[----:B------:R-:W-:Y:S02]  /*1cd0*/  WARPGROUP.DEPBAR.LE gsb0, 0x0 ;  /* 0x00008000000079c5 */ /* 0x000fe40000010000 */
[----:B----4-:R-:W-:Y:S01]  /*1ce0*/  BAR.SYNC.DEFER_BLOCKING 0x0 ;  /* 0x0000000000007b1d */ /* 0x010fe20000010000 */
[C---:B-1----:R-:W-:Y:S01]  /*1cf0*/  IMAD.SHL.U32 R2, R0.reuse, 0x80, RZ ;  /* 0x0000008000027824 */ /* 0x042fe200078e00ff */
[----:B------:R-:W-:Y:S01]  /*1d00*/  F2FP.F16.F32.PACK_AB R24, R25, R24 ;  /* 0x000000181918723e */ /* 0x000fe200000000ff */
[----:B------:R-:W-:Y:S01]  /*1d10*/  IMAD.SHL.U32 R3, R0, 0x40, RZ ;  /* 0x0000004000037824 */ /* 0x000fe200078e00ff */
[----:B------:R-:W-:Y:S02]  /*1d20*/  F2FP.F16.F32.PACK_AB R25, R27, R26 ;  /* 0x0000001a1b19723e */ /* 0x000fe400000000ff */
[----:B------:R-:W-:Y:S02]  /*1d30*/  ELECT P0, URZ, PT ;  /* 0x00000000003f782f */ /* 0x000fe40003800000 */
[----:B------:R-:W-:Y:S01]  /*1d40*/  LOP3.LUT R2, R2, 0x4780, RZ, 0xc0, !PT ;  /* 0x0000478002027812 */ /* 0x000fe200078ec0ff */
[----:B------:R-:W-:Y:S01]  /*1d50*/  ULOP3.LUT UR22, UR22, 0x3, URZ, 0xc0, !UPT ;  /* 0x0000000316167892 */ /* 0x000fe2000f8ec03f */
[----:B------:R-:W-:Y:S01]  /*1d60*/  F2FP.F16.F32.PACK_AB R56, R57, R56 ;  /* 0x000000383938723e */ /* 0x000fe200000000ff */
[----:B------:R-:W-:Y:S01]  /*1d70*/  UMOV UR10, UR11 ;  /* 0x0000000b000a7c82 */ /* 0x000fe20008000000 */
[----:B------:R-:W-:Y:S01]  /*1d80*/  LOP3.LUT R4, R2, 0x1800, R3, 0xf8, !PT ;  /* 0x0000180002047812 */ /* 0x000fe200078ef803 */
[----:B------:R-:W-:Y:S01]  /*1d90*/  IMAD.SHL.U32 R2, R0, 0x10, RZ ;  /* 0x0000001000027824 */ /* 0x000fe200078e00ff */
[----:B------:R-:W-:Y:S01]  /*1da0*/  F2FP.F16.F32.PACK_AB R26, R29, R28 ;  /* 0x0000001c1d1a723e */ /* 0x000fe200000000ff */
[----:B------:R-:W-:Y:S01]  /*1db0*/  ULEA UR8, UR22, UR5, 0xd ;  /* 0x0000000516087291 */ /* 0x000fe2000f8e683f */
[----:B------:R-:W-:Y:S01]  /*1dc0*/  F2FP.F16.F32.PACK_AB R27, R31, R30 ;  /* 0x0000001e1f1b723e */ /* 0x000fe200000000ff */
[----:B------:R-:W-:Y:S01]  /*1dd0*/  ULEA UR9, UR22, UR23, 0x6 ;  /* 0x0000001716097291 */ /* 0x000fe2000f8e303f */
[----:B------:R-:W-:-:S02]  /*1de0*/  LOP3.LUT R3, R2, 0x70, RZ, 0xc0, !PT ;  /* 0x0000007002037812 */ /* 0x000fc400078ec0ff */
[----:B------:R-:W-:Y:S02]  /*1df0*/  F2FP.F16.F32.PACK_AB R32, R33, R32 ;  /* 0x000000202120723e */ /* 0x000fe400000000ff */
[----:B------:R-:W-:Y:S02]  /*1e00*/  LOP3.LUT R3, R3, 0x10, R0, 0x78, !PT ;  /* 0x0000001003037812 */ /* 0x000fe400078e7800 */
[----:B------:R-:W-:Y:S01]  /*1e10*/  F2FP.F16.F32.PACK_AB R57, R59, R58 ;  /* 0x0000003a3b39723e */ /* 0x000fe200000000ff */
[----:B------:R-:W1:Y:S02]  /*1e20*/  @!P2 SYNCS.CCTL.IV [UR5+0x14000] ;  /* 0x01400000ff00a9b1 */ /* 0x000e640008000005 */
[----:B-1----:R-:W-:Y:S01]  /*1e30*/  BAR.SYNC.DEFER_BLOCKING 0x0 ;  /* 0x0000000000007b1d */ /* 0x002fe20000010000 */
[----:B------:R-:W-:Y:S02]  /*1e40*/  LOP3.LUT R3, R4, R3, RZ, 0xfc, !PT ;  /* 0x0000000304037212 */ /* 0x000fe400078efcff */
[----:B------:R-:W-:-:S02]  /*1e50*/  F2FP.F16.F32.PACK_AB R33, R35, R34 ;  /* 0x000000222321723e */ /* 0x000fc400000000ff */
[C---:B------:R-:W-:Y:S01]  /*1e60*/  LOP3.LUT R2, R3.reuse, 0x20, RZ, 0x3c, !PT ;  /* 0x0000002003027812 */ /* 0x040fe200078e3cff */
[C---:B------:R-:W-:Y:S01]  /*1e70*/  VIADD R0, R3.reuse, UR5 ;  /* 0x0000000503007c36 */ /* 0x040fe20008000000 */
[----:B------:R-:W-:Y:S02]  /*1e80*/  LOP3.LUT R4, R3, 0x40, RZ, 0x3c, !PT ;  /* 0x0000004003047812 */ /* 0x000fe400078e3cff */
[----:B------:R-:W-:Y:S01]  /*1e90*/  F2FP.F16.F32.PACK_AB R58, R61, R60 ;  /* 0x0000003c3d3a723e */ /* 0x000fe200000000ff */
[----:B------:R-:W-:Y:S01]  /*1ea0*/  VIADD R2, R2, UR5 ;  /* 0x0000000502027c36 */ /* 0x000fe20008000000 */
[----:B------:R-:W-:Y:S01]  /*1eb0*/  F2FP.F16.F32.PACK_AB R59, R63, R62 ;  /* 0x0000003e3f3b723e */ /* 0x000fe200000000ff */
[----:B------:R-:W-:Y:S01]  /*1ec0*/  VIADD R4, R4, UR5 ;  /* 0x0000000504047c36 */ /* 0x000fe20008000000 */
[----:B------:R-:W-:Y:S02]  /*1ed0*/  F2FP.F16.F32.PACK_AB R64, R65, R64 ;  /* 0x000000404140723e */ /* 0x000fe400000000ff */
[----:B------:R-:W-:-:S02]  /*1ee0*/  LOP3.LUT R3, R3, 0x60, RZ, 0x3c, !PT ;  /* 0x0000006003037812 */ /* 0x000fc400078e3cff */
[----:B------:R-:W-:Y:S02]  /*1ef0*/  F2FP.F16.F32.PACK_AB R34, R37, R36 ;  /* 0x000000242522723e */ /* 0x000fe400000000ff */
[----:B------:R-:W-:Y:S01]  /*1f00*/  F2FP.F16.F32.PACK_AB R35, R39, R38 ;  /* 0x000000262723723e */ /* 0x000fe200000000ff */
[----:B------:R-:W-:Y:S01]  /*1f10*/  VIADD R3, R3, UR5 ;  /* 0x0000000503037c36 */ /* 0x000fe20008000000 */
[----:B------:R-:W-:Y:S02]  /*1f20*/  F2FP.F16.F32.PACK_AB R40, R41, R40 ;  /* 0x000000282928723e */ /* 0x000fe400000000ff */
[----:B------:R-:W-:Y:S01]  /*1f30*/  F2FP.F16.F32.PACK_AB R65, R67, R66 ;  /* 0x000000424341723e */ /* 0x000fe200000000ff */
[----:B------:R-:W1:Y:S02]  /*1f40*/  @!P2 SYNCS.CCTL.IV [UR5+0x14008] ;  /* 0x01400800ff00a9b1 */ /* 0x000e640008000005 */
[----:B-1----:R-:W-:Y:S01]  /*1f50*/  BAR.SYNC.DEFER_BLOCKING 0x0 ;  /* 0x0000000000007b1d */ /* 0x002fe20000010000 */
[----:B------:R-:W-:-:S02]  /*1f60*/  F2FP.F16.F32.PACK_AB R41, R43, R42 ;  /* 0x0000002a2b29723e */ /* 0x000fc400000000ff */
[----:B------:R-:W-:Y:S02]  /*1f70*/  F2FP.F16.F32.PACK_AB R66, R69, R68 ;  /* 0x000000444542723e */ /* 0x000fe400000000ff */
[----:B------:R-:W-:Y:S02]  /*1f80*/  F2FP.F16.F32.PACK_AB R67, R71, R70 ;  /* 0x000000464743723e */ /* 0x000fe400000000ff */
[----:B------:R-:W-:Y:S02]  /*1f90*/  F2FP.F16.F32.PACK_AB R72, R73, R72 ;  /* 0x000000484948723e */ /* 0x000fe400000000ff */
[----:B------:R-:W-:Y:S02]  /*1fa0*/  F2FP.F16.F32.PACK_AB R42, R45, R44 ;  /* 0x0000002c2d2a723e */ /* 0x000fe400000000ff */
[----:B------:R-:W-:Y:S02]  /*1fb0*/  F2FP.F16.F32.PACK_AB R43, R47, R46 ;  /* 0x0000002e2f2b723e */ /* 0x000fe400000000ff */
[----:B------:R-:W-:-:S02]  /*1fc0*/  F2FP.F16.F32.PACK_AB R48, R49, R48 ;  /* 0x000000303130723e */ /* 0x000fc400000000ff */
[----:B------:R-:W-:Y:S02]  /*1fd0*/  F2FP.F16.F32.PACK_AB R73, R75, R74 ;  /* 0x0000004a4b49723e */ /* 0x000fe400000000ff */
[----:B------:R-:W-:Y:S02]  /*1fe0*/  F2FP.F16.F32.PACK_AB R49, R51, R50 ;  /* 0x000000323331723e */ /* 0x000fe400000000ff */
[----:B------:R-:W-:Y:S02]  /*1ff0*/  F2FP.F16.F32.PACK_AB R74, R77, R76 ;  /* 0x0000004c4d4a723e */ /* 0x000fe400000000ff */
        /* <DEDUP_REMOVED lines=9> */
[----:B------:R-:W-:Y:S01]  /*2090*/  ISETP.LT.U32.AND P0, PT, R6, 0x80, P0 ;  /* 0x000000800600780c */ /* 0x000fe20000701070 */
[----:B------:R-:W1:Y:S02]  /*20a0*/  @!P2 SYNCS.CCTL.IV [UR5+0x14018] ;  /* 0x01401800ff00a9b1 */ /* 0x000e640008000005 */
[----:B-1----:R-:W-:Y:S10]  /*20b0*/  STSM.16.M88.4 [R0], R24 ;  /* 0x0000001800007844 */ /* 0x002ff40000000200 */
[----:B------:R-:W-:Y:S01]  /*20c0*/  VOTEU.ANY UP0, P0 ;  /* 0x00000000003f7886 */ /* 0x000fe20000000100 */
[----:B------:R-:W-:Y:S01]  /*20d0*/  VOTEU.ANY UP1, P0 ;  /* 0x00000000003f7886 */ /* 0x000fe20000020100 */
[----:B------:R-:W-:Y:S03]  /*20e0*/  STSM.16.M88.4 [R0+0x2000], R56 ;  /* 0x0020003800007844 */ /* 0x000fe60000000200 */
[----:B---3--:R-:W-:Y:S01]  /*20f0*/  @UP0 UMOV UR6, UR20 ;  /* 0x0000001400060c82 */ /* 0x008fe20008000000 */
[----:B------:R-:W-:Y:S01]  /*2100*/  @UP0 UMOV UR7, UR21 ;  /* 0x0000001500070c82 */ /* 0x000fe20008000000 */
[----:B------:R-:W-:Y:S04]  /*2110*/  STSM.16.M88.4 [R2], R32 ;  /* 0x0000002002007844 */ /* 0x000fe80000000200 */
[----:B------:R-:W-:Y:S04]  /*2120*/  STSM.16.M88.4 [R2+0x2000], R64 ;  /* 0x0020004002007844 */ /* 0x000fe80000000200 */
[----:B------:R-:W-:Y:S04]  /*2130*/  STSM.16.M88.4 [R4], R40 ;  /* 0x0000002804007844 */ /* 0x000fe80000000200 */
[----:B------:R-:W-:Y:S04]  /*2140*/  STSM.16.M88.4 [R4+0x2000], R72 ;  /* 0x0020004804007844 */ /* 0x000fe80000000200 */
[----:B------:R-:W-:Y:S04]  /*2150*/  STSM.16.M88.4 [R3], R48 ;  /* 0x0000003003007844 */ /* 0x000fe80000000200 */
[----:B------:R-:W-:Y:S01]  /*2160*/  STSM.16.M88.4 [R3+0x2000], R80 ;  /* 0x0020005003007844 */ /* 0x000fe20000000200 */
[----:B------:R1:W-:Y:S06]  /*2170*/  MEMBAR.ALL.CTA ;  /* 0x0000000000007992 */ /* 0x0003ec0000008000 */
[----:B-1----:R-:W1:Y:S02]  /*2180*/  FENCE.VIEW.ASYNC.S ;  /* 0x00000000000073c6 */ /* 0x002e640000000000 */
[----:B-1----:R-:W-:Y:S06]  /*2190*/  BAR.SYNC.DEFER_BLOCKING 0x0 ;  /* 0x0000000000007b1d */ /* 0x002fec0000010000 */
[----:B------:R1:W-:Y:S01]  /*21a0*/  @UP1 UTMASTG.2D [UR8], [UR6] ;  /* 0x00000008060013b5 */ /* 0x0003e20008008000 */
[----:B------:R0:W-:Y:S01]  /*21b0*/  UTMACMDFLUSH ;  /* 0x00000000000079b7 */ /* 0x0001e20000000000 */
[----:B------:R-:W-:-:S04]  /*21c0*/  DEPBAR.LE SB0, 0x0 ;  /* 0x000080000000791a */ /* 0x000fc80000000000 */
[----:B------:R-:W-:Y:S06]  /*21d0*/  BAR.SYNC.DEFER_BLOCKING 0x0 ;  /* 0x0000000000007b1d */ /* 0x000fec0000010000 */
[----:B-1----:R-:W-:Y:S05]  /*21e0*/  EXIT ;  /* 0x000000000000794d */ /* 0x002fea0003800000 */
.L_x_48:
[----:B------:R-:W1:Y:S02]  /*21f0*/  SYNCS.PHASECHK.TRANS64.TRYWAIT P0, [UR15+0x14000], R2 ;  /* 0x01400002ff0075a7 */ /* 0x000e64000800014f */
[----:B-1----:R-:W-:Y:S05]  /*2200*/  @!P0 BRA `(.L_x_48) ;  /* 0xfffffffc00f88947 */ /* 0x002fea000383ffff */
[----:B------:R-:W-:Y:S05]  /*2210*/  BRA `(.L_x_50) ;  /* 0xfffffff800307947 */ /* 0x000fea000383ffff */
.L_x_51:
[----:B------:R-:W-:-:S00]  /*2220*/  BRA `(.L_x_51) ;  /* 0xfffffffc00fc7947 */ /* 0x000fc0000383ffff */
[----:B------:R-:W-:-:S00]  /*2230*/  NOP ;  /* 0x0000000000007918 */ /* 0x000fc00000000000 */
        /* <DEDUP_REMOVED lines=12> */
.L_x_52:


//--------------------- .nv.shared.gluon_wgmma    --------------------------
	.section	.nv.shared.gluon_wgmma,"aw",@nobits
	.sectionflags	@""
	.align	16
	.zero		1024


//--------------------- .nv.shared.reserved.0     --------------------------
	.section	.nv.shared.reserved.0,"aw",@nobits
	.weak		__nv_reservedSMEM_offset_0_alias
	.size		__nv_reservedSMEM_offset_0_alias, 0, 0
	.other		__nv_reservedSMEM_offset_0_alias,@"STO_CUDA_RESERVED_SHARED STV_DEFAULT"
__nv_reservedSMEM_offset_0_alias:
	.zero		0


//--------------------- .nv.constant0.gluon_wgmma --------------------------
	.section	.nv.constant0.gluon_wgmma,"a",@progbits
	.sectionflags	@""
	.align	4
.nv.constant0.gluon_wgmma:
	.zero		608


//--------------------- SYMBOLS --------------------------

	.type		.nv.reservedSmem.offset0,@object
	.size		.nv.reservedSmem.offset0,0x4
